//
// Generated by NVIDIA NVVM Compiler
//
// Compiler Build ID: CL-36424714
// Cuda compilation tools, release 13.0, V13.0.88
// Based on NVVM 20.0.0
//

.version 9.0
.target sm_100
.address_size 64

	// .globl	_Z9matrixMulPKfS0_Pf
// _ZZ9matrixMulPKfS0_PfE3s_a has been demoted
// _ZZ9matrixMulPKfS0_PfE3s_b has been demoted

.visible .entry _Z9matrixMulPKfS0_Pf(
	.param .u64 .ptr .align 1 _Z9matrixMulPKfS0_Pf_param_0,
	.param .u64 .ptr .align 1 _Z9matrixMulPKfS0_Pf_param_1,
	.param .u64 .ptr .align 1 _Z9matrixMulPKfS0_Pf_param_2
)
{
	.reg .pred 	%p<74>;
	.reg .b32 	%r<75>;
	.reg .b32 	%f<584>;
	.reg .b64 	%rd<27>;
	// demoted variable
	.shared .align 4 .b8 _ZZ9matrixMulPKfS0_PfE3s_a[4096];
	// demoted variable
	.shared .align 4 .b8 _ZZ9matrixMulPKfS0_PfE3s_b[4096];
	ld.param.u64 	%rd6, [_Z9matrixMulPKfS0_Pf_param_0];
	ld.param.u64 	%rd7, [_Z9matrixMulPKfS0_Pf_param_1];
	ld.param.u64 	%rd5, [_Z9matrixMulPKfS0_Pf_param_2];
	cvta.to.global.u64 	%rd1, %rd7;
	cvta.to.global.u64 	%rd2, %rd6;
	mov.u32 	%r1, %tid.x;
	mov.u32 	%r15, %tid.y;
	mov.u32 	%r16, %ctaid.y;
	shl.b32 	%r17, %r16, 5;
	shl.b32 	%r2, %r15, 3;
	add.s32 	%r3, %r17, %r2;
	mov.u32 	%r18, %ctaid.x;
	shl.b32 	%r19, %r18, 5;
	add.s32 	%r4, %r19, %r1;
	sub.s32 	%r5, 1024, %r1;
	shl.b32 	%r20, %r1, 2;
	mov.u32 	%r21, _ZZ9matrixMulPKfS0_PfE3s_a;
	mov.u32 	%r22, _ZZ9matrixMulPKfS0_PfE3s_b;
	add.s32 	%r6, %r22, %r20;
	shl.b32 	%r23, %r15, 10;
	add.s32 	%r24, %r21, %r23;
	add.s32 	%r7, %r24, 124;
	add.s32 	%r8, %r24, %r20;
	add.s32 	%r9, %r6, %r23;
	mov.b32 	%r74, 0;
	mov.f32 	%f574, 0f00000000;
	mov.f32 	%f575, %f574;
	mov.f32 	%f576, %f574;
	mov.f32 	%f577, %f574;
	mov.f32 	%f578, %f574;
	mov.f32 	%f579, %f574;
	mov.f32 	%f580, %f574;
	mov.f32 	%f581, %f574;
$L__BB0_1:
	setp.gt.u32 	%p1, %r3, 1023;
	setp.ge.u32 	%p2, %r74, %r5;
	add.s32 	%r11, %r74, %r1;
	add.s32 	%r12, %r74, %r2;
	mov.f32 	%f582, 0f00000000;
	or.pred  	%p3, %p1, %p2;
	@%p3 bra 	$L__BB0_3;
	shl.b32 	%r26, %r3, 10;
	add.s32 	%r27, %r11, %r26;
	mul.wide.u32 	%rd8, %r27, 4;
	add.s64 	%rd9, %rd2, %rd8;
	ld.global.nc.f32 	%f582, [%rd9];
$L__BB0_3:
	setp.gt.s32 	%p4, %r4, 1023;
	st.shared.f32 	[%r8], %f582;
	setp.gt.u32 	%p5, %r12, 1023;
	shl.b32 	%r28, %r12, 10;
	add.s32 	%r29, %r28, %r4;
	mul.wide.s32 	%rd10, %r29, 4;
	add.s64 	%rd3, %rd1, %rd10;
	mov.f32 	%f583, 0f00000000;
	or.pred  	%p6, %p4, %p5;
	@%p6 bra 	$L__BB0_5;
	ld.global.nc.f32 	%f583, [%rd3];
$L__BB0_5:
	setp.lt.u32 	%p7, %r74, %r5;
	setp.lt.u32 	%p8, %r3, 1023;
	st.shared.f32 	[%r9], %f583;
	and.pred  	%p9, %p8, %p7;
	@%p9 bra 	$L__BB0_7;
	mov.b32 	%r31, 0;
	st.shared.u32 	[%r8+128], %r31;
	bra.uni 	$L__BB0_8;
$L__BB0_7:
	shl.b32 	%r32, %r3, 10;
	add.s32 	%r33, %r32, %r11;
	add.s32 	%r34, %r33, 1024;
	mul.wide.u32 	%rd11, %r34, 4;
	add.s64 	%rd12, %rd2, %rd11;
	ld.global.nc.f32 	%f24, [%rd12];
	st.shared.f32 	[%r8+128], %f24;
$L__BB0_8:
	setp.lt.s32 	%p10, %r4, 1024;
	setp.lt.u32 	%p11, %r12, 1023;
	and.pred  	%p12, %p10, %p11;
	@%p12 bra 	$L__BB0_10;
	mov.b32 	%r35, 0;
	st.shared.u32 	[%r9+128], %r35;
	bra.uni 	$L__BB0_11;
$L__BB0_10:
	ld.global.nc.f32 	%f25, [%rd3+4096];
	st.shared.f32 	[%r9+128], %f25;
$L__BB0_11:
	setp.lt.u32 	%p14, %r3, 1022;
	and.pred  	%p15, %p14, %p7;
	@%p15 bra 	$L__BB0_13;
	mov.b32 	%r37, 0;
	st.shared.u32 	[%r8+256], %r37;
	bra.uni 	$L__BB0_14;
$L__BB0_13:
	shl.b32 	%r38, %r3, 10;
	add.s32 	%r39, %r38, %r11;
	add.s32 	%r40, %r39, 2048;
	mul.wide.u32 	%rd13, %r40, 4;
	add.s64 	%rd14, %rd2, %rd13;
	ld.global.nc.f32 	%f26, [%rd14];
	st.shared.f32 	[%r8+256], %f26;
$L__BB0_14:
	setp.lt.u32 	%p17, %r12, 1022;
	and.pred  	%p18, %p10, %p17;
	@%p18 bra 	$L__BB0_16;
	mov.b32 	%r41, 0;
	st.shared.u32 	[%r9+256], %r41;
	bra.uni 	$L__BB0_17;
$L__BB0_16:
	ld.global.nc.f32 	%f27, [%rd3+8192];
	st.shared.f32 	[%r9+256], %f27;
$L__BB0_17:
	setp.lt.u32 	%p20, %r3, 1021;
	and.pred  	%p21, %p20, %p7;
	@%p21 bra 	$L__BB0_19;
	mov.b32 	%r43, 0;
	st.shared.u32 	[%r8+384], %r43;
	bra.uni 	$L__BB0_20;
$L__BB0_19:
	shl.b32 	%r44, %r3, 10;
	add.s32 	%r45, %r44, %r11;
	add.s32 	%r46, %r45, 3072;
	mul.wide.u32 	%rd15, %r46, 4;
	add.s64 	%rd16, %rd2, %rd15;
	ld.global.nc.f32 	%f28, [%rd16];
	st.shared.f32 	[%r8+384], %f28;
$L__BB0_20:
	setp.lt.u32 	%p23, %r12, 1021;
	and.pred  	%p24, %p10, %p23;
	@%p24 bra 	$L__BB0_22;
	mov.b32 	%r47, 0;
	st.shared.u32 	[%r9+384], %r47;
	bra.uni 	$L__BB0_23;
$L__BB0_22:
	ld.global.nc.f32 	%f29, [%rd3+12288];
	st.shared.f32 	[%r9+384], %f29;
$L__BB0_23:
	setp.lt.u32 	%p26, %r3, 1020;
	and.pred  	%p27, %p26, %p7;
	@%p27 bra 	$L__BB0_25;
	mov.b32 	%r49, 0;
	st.shared.u32 	[%r8+512], %r49;
	bra.uni 	$L__BB0_26;
$L__BB0_25:
	shl.b32 	%r50, %r3, 10;
	add.s32 	%r51, %r50, %r11;
	add.s32 	%r52, %r51, 4096;
	mul.wide.u32 	%rd17, %r52, 4;
	add.s64 	%rd18, %rd2, %rd17;
	ld.global.nc.f32 	%f30, [%rd18];
	st.shared.f32 	[%r8+512], %f30;
$L__BB0_26:
	setp.lt.u32 	%p29, %r12, 1020;
	and.pred  	%p30, %p10, %p29;
	@%p30 bra 	$L__BB0_28;
	mov.b32 	%r53, 0;
	st.shared.u32 	[%r9+512], %r53;
	bra.uni 	$L__BB0_29;
$L__BB0_28:
	ld.global.nc.f32 	%f31, [%rd3+16384];
	st.shared.f32 	[%r9+512], %f31;
$L__BB0_29:
	setp.lt.u32 	%p32, %r3, 1019;
	and.pred  	%p33, %p32, %p7;
	@%p33 bra 	$L__BB0_31;
	mov.b32 	%r55, 0;
	st.shared.u32 	[%r8+640], %r55;
	bra.uni 	$L__BB0_32;
$L__BB0_31:
	shl.b32 	%r56, %r3, 10;
	add.s32 	%r57, %r56, %r11;
	add.s32 	%r58, %r57, 5120;
	mul.wide.u32 	%rd19, %r58, 4;
	add.s64 	%rd20, %rd2, %rd19;
	ld.global.nc.f32 	%f32, [%rd20];
	st.shared.f32 	[%r8+640], %f32;
$L__BB0_32:
	setp.lt.u32 	%p35, %r12, 1019;
	and.pred  	%p36, %p10, %p35;
	@%p36 bra 	$L__BB0_34;
	mov.b32 	%r59, 0;
	st.shared.u32 	[%r9+640], %r59;
	bra.uni 	$L__BB0_35;
$L__BB0_34:
	ld.global.nc.f32 	%f33, [%rd3+20480];
	st.shared.f32 	[%r9+640], %f33;
$L__BB0_35:
	setp.lt.u32 	%p38, %r3, 1018;
	and.pred  	%p39, %p38, %p7;
	@%p39 bra 	$L__BB0_37;
	mov.b32 	%r61, 0;
	st.shared.u32 	[%r8+768], %r61;
	bra.uni 	$L__BB0_38;
$L__BB0_37:
	shl.b32 	%r62, %r3, 10;
	add.s32 	%r63, %r62, %r11;
	add.s32 	%r64, %r63, 6144;
	mul.wide.u32 	%rd21, %r64, 4;
	add.s64 	%rd22, %rd2, %rd21;
	ld.global.nc.f32 	%f34, [%rd22];
	st.shared.f32 	[%r8+768], %f34;
$L__BB0_38:
	setp.lt.u32 	%p41, %r12, 1018;
	and.pred  	%p42, %p10, %p41;
	@%p42 bra 	$L__BB0_40;
	mov.b32 	%r65, 0;
	st.shared.u32 	[%r9+768], %r65;
	bra.uni 	$L__BB0_41;
$L__BB0_40:
	ld.global.nc.f32 	%f35, [%rd3+24576];
	st.shared.f32 	[%r9+768], %f35;
$L__BB0_41:
	setp.lt.u32 	%p44, %r3, 1017;
	and.pred  	%p45, %p44, %p7;
	@%p45 bra 	$L__BB0_43;
	mov.b32 	%r67, 0;
	st.shared.u32 	[%r8+896], %r67;
	bra.uni 	$L__BB0_44;
$L__BB0_43:
	shl.b32 	%r68, %r3, 10;
	add.s32 	%r69, %r68, %r11;
	add.s32 	%r70, %r69, 7168;
	mul.wide.u32 	%rd23, %r70, 4;
	add.s64 	%rd24, %rd2, %rd23;
	ld.global.nc.f32 	%f36, [%rd24];
	st.shared.f32 	[%r8+896], %f36;
$L__BB0_44:
	setp.lt.u32 	%p47, %r12, 1017;
	and.pred  	%p48, %p10, %p47;
	@%p48 bra 	$L__BB0_46;
	mov.b32 	%r71, 0;
	st.shared.u32 	[%r9+896], %r71;
	bra.uni 	$L__BB0_47;
$L__BB0_46:
	ld.global.nc.f32 	%f37, [%rd3+28672];
	st.shared.f32 	[%r9+896], %f37;
$L__BB0_47:
	bar.sync 	0;
	ld.shared.f32 	%f38, [%r6];
	ld.shared.f32 	%f39, [%r7+-124];
	fma.rn.f32 	%f40, %f39, %f38, %f581;
	ld.shared.f32 	%f41, [%r7+4];
	fma.rn.f32 	%f42, %f41, %f38, %f580;
	ld.shared.f32 	%f43, [%r7+132];
	fma.rn.f32 	%f44, %f43, %f38, %f579;
	ld.shared.f32 	%f45, [%r7+260];
	fma.rn.f32 	%f46, %f45, %f38, %f578;
	ld.shared.f32 	%f47, [%r7+388];
	fma.rn.f32 	%f48, %f47, %f38, %f577;
	ld.shared.f32 	%f49, [%r7+516];
	fma.rn.f32 	%f50, %f49, %f38, %f576;
	ld.shared.f32 	%f51, [%r7+644];
	fma.rn.f32 	%f52, %f51, %f38, %f575;
	ld.shared.f32 	%f53, [%r7+772];
	fma.rn.f32 	%f54, %f53, %f38, %f574;
	ld.shared.f32 	%f55, [%r6+128];
	ld.shared.f32 	%f56, [%r7+-120];
	fma.rn.f32 	%f57, %f56, %f55, %f40;
	ld.shared.f32 	%f58, [%r7+8];
	fma.rn.f32 	%f59, %f58, %f55, %f42;
	ld.shared.f32 	%f60, [%r7+136];
	fma.rn.f32 	%f61, %f60, %f55, %f44;
	ld.shared.f32 	%f62, [%r7+264];
	fma.rn.f32 	%f63, %f62, %f55, %f46;
	ld.shared.f32 	%f64, [%r7+392];
	fma.rn.f32 	%f65, %f64, %f55, %f48;
	ld.shared.f32 	%f66, [%r7+520];
	fma.rn.f32 	%f67, %f66, %f55, %f50;
	ld.shared.f32 	%f68, [%r7+648];
	fma.rn.f32 	%f69, %f68, %f55, %f52;
	ld.shared.f32 	%f70, [%r7+776];
	fma.rn.f32 	%f71, %f70, %f55, %f54;
	ld.shared.f32 	%f72, [%r6+256];
	ld.shared.f32 	%f73, [%r7+-116];
	fma.rn.f32 	%f74, %f73, %f72, %f57;
	ld.shared.f32 	%f75, [%r7+12];
	fma.rn.f32 	%f76, %f75, %f72, %f59;
	ld.shared.f32 	%f77, [%r7+140];
	fma.rn.f32 	%f78, %f77, %f72, %f61;
	ld.shared.f32 	%f79, [%r7+268];
	fma.rn.f32 	%f80, %f79, %f72, %f63;
	ld.shared.f32 	%f81, [%r7+396];
	fma.rn.f32 	%f82, %f81, %f72, %f65;
	ld.shared.f32 	%f83, [%r7+524];
	fma.rn.f32 	%f84, %f83, %f72, %f67;
	ld.shared.f32 	%f85, [%r7+652];
	fma.rn.f32 	%f86, %f85, %f72, %f69;
	ld.shared.f32 	%f87, [%r7+780];
	fma.rn.f32 	%f88, %f87, %f72, %f71;
	ld.shared.f32 	%f89, [%r6+384];
	ld.shared.f32 	%f90, [%r7+-112];
	fma.rn.f32 	%f91, %f90, %f89, %f74;
	ld.shared.f32 	%f92, [%r7+16];
	fma.rn.f32 	%f93, %f92, %f89, %f76;
	ld.shared.f32 	%f94, [%r7+144];
	fma.rn.f32 	%f95, %f94, %f89, %f78;
	ld.shared.f32 	%f96, [%r7+272];
	fma.rn.f32 	%f97, %f96, %f89, %f80;
	ld.shared.f32 	%f98, [%r7+400];
	fma.rn.f32 	%f99, %f98, %f89, %f82;
	ld.shared.f32 	%f100, [%r7+528];
	fma.rn.f32 	%f101, %f100, %f89, %f84;
	ld.shared.f32 	%f102, [%r7+656];
	fma.rn.f32 	%f103, %f102, %f89, %f86;
	ld.shared.f32 	%f104, [%r7+784];
	fma.rn.f32 	%f105, %f104, %f89, %f88;
	ld.shared.f32 	%f106, [%r6+512];
	ld.shared.f32 	%f107, [%r7+-108];
	fma.rn.f32 	%f108, %f107, %f106, %f91;
	ld.shared.f32 	%f109, [%r7+20];
	fma.rn.f32 	%f110, %f109, %f106, %f93;
	ld.shared.f32 	%f111, [%r7+148];
	fma.rn.f32 	%f112, %f111, %f106, %f95;
	ld.shared.f32 	%f113, [%r7+276];
	fma.rn.f32 	%f114, %f113, %f106, %f97;
	ld.shared.f32 	%f115, [%r7+404];
	fma.rn.f32 	%f116, %f115, %f106, %f99;
	ld.shared.f32 	%f117, [%r7+532];
	fma.rn.f32 	%f118, %f117, %f106, %f101;
	ld.shared.f32 	%f119, [%r7+660];
	fma.rn.f32 	%f120, %f119, %f106, %f103;
	ld.shared.f32 	%f121, [%r7+788];
	fma.rn.f32 	%f122, %f121, %f106, %f105;
	ld.shared.f32 	%f123, [%r6+640];
	ld.shared.f32 	%f124, [%r7+-104];
	fma.rn.f32 	%f125, %f124, %f123, %f108;
	ld.shared.f32 	%f126, [%r7+24];
	fma.rn.f32 	%f127, %f126, %f123, %f110;
	ld.shared.f32 	%f128, [%r7+152];
	fma.rn.f32 	%f129, %f128, %f123, %f112;
	ld.shared.f32 	%f130, [%r7+280];
	fma.rn.f32 	%f131, %f130, %f123, %f114;
	ld.shared.f32 	%f132, [%r7+408];
	fma.rn.f32 	%f133, %f132, %f123, %f116;
	ld.shared.f32 	%f134, [%r7+536];
	fma.rn.f32 	%f135, %f134, %f123, %f118;
	ld.shared.f32 	%f136, [%r7+664];
	fma.rn.f32 	%f137, %f136, %f123, %f120;
	ld.shared.f32 	%f138, [%r7+792];
	fma.rn.f32 	%f139, %f138, %f123, %f122;
	ld.shared.f32 	%f140, [%r6+768];
	ld.shared.f32 	%f141, [%r7+-100];
	fma.rn.f32 	%f142, %f141, %f140, %f125;
	ld.shared.f32 	%f143, [%r7+28];
	fma.rn.f32 	%f144, %f143, %f140, %f127;
	ld.shared.f32 	%f145, [%r7+156];
	fma.rn.f32 	%f146, %f145, %f140, %f129;
	ld.shared.f32 	%f147, [%r7+284];
	fma.rn.f32 	%f148, %f147, %f140, %f131;
	ld.shared.f32 	%f149, [%r7+412];
	fma.rn.f32 	%f150, %f149, %f140, %f133;
	ld.shared.f32 	%f151, [%r7+540];
	fma.rn.f32 	%f152, %f151, %f140, %f135;
	ld.shared.f32 	%f153, [%r7+668];
	fma.rn.f32 	%f154, %f153, %f140, %f137;
	ld.shared.f32 	%f155, [%r7+796];
	fma.rn.f32 	%f156, %f155, %f140, %f139;
	ld.shared.f32 	%f157, [%r6+896];
	ld.shared.f32 	%f158, [%r7+-96];
	fma.rn.f32 	%f159, %f158, %f157, %f142;
	ld.shared.f32 	%f160, [%r7+32];
	fma.rn.f32 	%f161, %f160, %f157, %f144;
	ld.shared.f32 	%f162, [%r7+160];
	fma.rn.f32 	%f163, %f162, %f157, %f146;
	ld.shared.f32 	%f164, [%r7+288];
	fma.rn.f32 	%f165, %f164, %f157, %f148;
	ld.shared.f32 	%f166, [%r7+416];
	fma.rn.f32 	%f167, %f166, %f157, %f150;
	ld.shared.f32 	%f168, [%r7+544];
	fma.rn.f32 	%f169, %f168, %f157, %f152;
	ld.shared.f32 	%f170, [%r7+672];
	fma.rn.f32 	%f171, %f170, %f157, %f154;
	ld.shared.f32 	%f172, [%r7+800];
	fma.rn.f32 	%f173, %f172, %f157, %f156;
	ld.shared.f32 	%f174, [%r6+1024];
	ld.shared.f32 	%f175, [%r7+-92];
	fma.rn.f32 	%f176, %f175, %f174, %f159;
	ld.shared.f32 	%f177, [%r7+36];
	fma.rn.f32 	%f178, %f177, %f174, %f161;
	ld.shared.f32 	%f179, [%r7+164];
	fma.rn.f32 	%f180, %f179, %f174, %f163;
	ld.shared.f32 	%f181, [%r7+292];
	fma.rn.f32 	%f182, %f181, %f174, %f165;
	ld.shared.f32 	%f183, [%r7+420];
	fma.rn.f32 	%f184, %f183, %f174, %f167;
	ld.shared.f32 	%f185, [%r7+548];
	fma.rn.f32 	%f186, %f185, %f174, %f169;
	ld.shared.f32 	%f187, [%r7+676];
	fma.rn.f32 	%f188, %f187, %f174, %f171;
	ld.shared.f32 	%f189, [%r7+804];
	fma.rn.f32 	%f190, %f189, %f174, %f173;
	ld.shared.f32 	%f191, [%r6+1152];
	ld.shared.f32 	%f192, [%r7+-88];
	fma.rn.f32 	%f193, %f192, %f191, %f176;
	ld.shared.f32 	%f194, [%r7+40];
	fma.rn.f32 	%f195, %f194, %f191, %f178;
	ld.shared.f32 	%f196, [%r7+168];
	fma.rn.f32 	%f197, %f196, %f191, %f180;
	ld.shared.f32 	%f198, [%r7+296];
	fma.rn.f32 	%f199, %f198, %f191, %f182;
	ld.shared.f32 	%f200, [%r7+424];
	fma.rn.f32 	%f201, %f200, %f191, %f184;
	ld.shared.f32 	%f202, [%r7+552];
	fma.rn.f32 	%f203, %f202, %f191, %f186;
	ld.shared.f32 	%f204, [%r7+680];
	fma.rn.f32 	%f205, %f204, %f191, %f188;
	ld.shared.f32 	%f206, [%r7+808];
	fma.rn.f32 	%f207, %f206, %f191, %f190;
	ld.shared.f32 	%f208, [%r6+1280];
	ld.shared.f32 	%f209, [%r7+-84];
	fma.rn.f32 	%f210, %f209, %f208, %f193;
	ld.shared.f32 	%f211, [%r7+44];
	fma.rn.f32 	%f212, %f211, %f208, %f195;
	ld.shared.f32 	%f213, [%r7+172];
	fma.rn.f32 	%f214, %f213, %f208, %f197;
	ld.shared.f32 	%f215, [%r7+300];
	fma.rn.f32 	%f216, %f215, %f208, %f199;
	ld.shared.f32 	%f217, [%r7+428];
	fma.rn.f32 	%f218, %f217, %f208, %f201;
	ld.shared.f32 	%f219, [%r7+556];
	fma.rn.f32 	%f220, %f219, %f208, %f203;
	ld.shared.f32 	%f221, [%r7+684];
	fma.rn.f32 	%f222, %f221, %f208, %f205;
	ld.shared.f32 	%f223, [%r7+812];
	fma.rn.f32 	%f224, %f223, %f208, %f207;
	ld.shared.f32 	%f225, [%r6+1408];
	ld.shared.f32 	%f226, [%r7+-80];
	fma.rn.f32 	%f227, %f226, %f225, %f210;
	ld.shared.f32 	%f228, [%r7+48];
	fma.rn.f32 	%f229, %f228, %f225, %f212;
	ld.shared.f32 	%f230, [%r7+176];
	fma.rn.f32 	%f231, %f230, %f225, %f214;
	ld.shared.f32 	%f232, [%r7+304];
	fma.rn.f32 	%f233, %f232, %f225, %f216;
	ld.shared.f32 	%f234, [%r7+432];
	fma.rn.f32 	%f235, %f234, %f225, %f218;
	ld.shared.f32 	%f236, [%r7+560];
	fma.rn.f32 	%f237, %f236, %f225, %f220;
	ld.shared.f32 	%f238, [%r7+688];
	fma.rn.f32 	%f239, %f238, %f225, %f222;
	ld.shared.f32 	%f240, [%r7+816];
	fma.rn.f32 	%f241, %f240, %f225, %f224;
	ld.shared.f32 	%f242, [%r6+1536];
	ld.shared.f32 	%f243, [%r7+-76];
	fma.rn.f32 	%f244, %f243, %f242, %f227;
	ld.shared.f32 	%f245, [%r7+52];
	fma.rn.f32 	%f246, %f245, %f242, %f229;
	ld.shared.f32 	%f247, [%r7+180];
	fma.rn.f32 	%f248, %f247, %f242, %f231;
	ld.shared.f32 	%f249, [%r7+308];
	fma.rn.f32 	%f250, %f249, %f242, %f233;
	ld.shared.f32 	%f251, [%r7+436];
	fma.rn.f32 	%f252, %f251, %f242, %f235;
	ld.shared.f32 	%f253, [%r7+564];
	fma.rn.f32 	%f254, %f253, %f242, %f237;
	ld.shared.f32 	%f255, [%r7+692];
	fma.rn.f32 	%f256, %f255, %f242, %f239;
	ld.shared.f32 	%f257, [%r7+820];
	fma.rn.f32 	%f258, %f257, %f242, %f241;
	ld.shared.f32 	%f259, [%r6+1664];
	ld.shared.f32 	%f260, [%r7+-72];
	fma.rn.f32 	%f261, %f260, %f259, %f244;
	ld.shared.f32 	%f262, [%r7+56];
	fma.rn.f32 	%f263, %f262, %f259, %f246;
	ld.shared.f32 	%f264, [%r7+184];
	fma.rn.f32 	%f265, %f264, %f259, %f248;
	ld.shared.f32 	%f266, [%r7+312];
	fma.rn.f32 	%f267, %f266, %f259, %f250;
	ld.shared.f32 	%f268, [%r7+440];
	fma.rn.f32 	%f269, %f268, %f259, %f252;
	ld.shared.f32 	%f270, [%r7+568];
	fma.rn.f32 	%f271, %f270, %f259, %f254;
	ld.shared.f32 	%f272, [%r7+696];
	fma.rn.f32 	%f273, %f272, %f259, %f256;
	ld.shared.f32 	%f274, [%r7+824];
	fma.rn.f32 	%f275, %f274, %f259, %f258;
	ld.shared.f32 	%f276, [%r6+1792];
	ld.shared.f32 	%f277, [%r7+-68];
	fma.rn.f32 	%f278, %f277, %f276, %f261;
	ld.shared.f32 	%f279, [%r7+60];
	fma.rn.f32 	%f280, %f279, %f276, %f263;
	ld.shared.f32 	%f281, [%r7+188];
	fma.rn.f32 	%f282, %f281, %f276, %f265;
	ld.shared.f32 	%f283, [%r7+316];
	fma.rn.f32 	%f284, %f283, %f276, %f267;
	ld.shared.f32 	%f285, [%r7+444];
	fma.rn.f32 	%f286, %f285, %f276, %f269;
	ld.shared.f32 	%f287, [%r7+572];
	fma.rn.f32 	%f288, %f287, %f276, %f271;
	ld.shared.f32 	%f289, [%r7+700];
	fma.rn.f32 	%f290, %f289, %f276, %f273;
	ld.shared.f32 	%f291, [%r7+828];
	fma.rn.f32 	%f292, %f291, %f276, %f275;
	ld.shared.f32 	%f293, [%r6+1920];
	ld.shared.f32 	%f294, [%r7+-64];
	fma.rn.f32 	%f295, %f294, %f293, %f278;
	ld.shared.f32 	%f296, [%r7+64];
	fma.rn.f32 	%f297, %f296, %f293, %f280;
	ld.shared.f32 	%f298, [%r7+192];
	fma.rn.f32 	%f299, %f298, %f293, %f282;
	ld.shared.f32 	%f300, [%r7+320];
	fma.rn.f32 	%f301, %f300, %f293, %f284;
	ld.shared.f32 	%f302, [%r7+448];
	fma.rn.f32 	%f303, %f302, %f293, %f286;
	ld.shared.f32 	%f304, [%r7+576];
	fma.rn.f32 	%f305, %f304, %f293, %f288;
	ld.shared.f32 	%f306, [%r7+704];
	fma.rn.f32 	%f307, %f306, %f293, %f290;
	ld.shared.f32 	%f308, [%r7+832];
	fma.rn.f32 	%f309, %f308, %f293, %f292;
	ld.shared.f32 	%f310, [%r6+2048];
	ld.shared.f32 	%f311, [%r7+-60];
	fma.rn.f32 	%f312, %f311, %f310, %f295;
	ld.shared.f32 	%f313, [%r7+68];
	fma.rn.f32 	%f314, %f313, %f310, %f297;
	ld.shared.f32 	%f315, [%r7+196];
	fma.rn.f32 	%f316, %f315, %f310, %f299;
	ld.shared.f32 	%f317, [%r7+324];
	fma.rn.f32 	%f318, %f317, %f310, %f301;
	ld.shared.f32 	%f319, [%r7+452];
	fma.rn.f32 	%f320, %f319, %f310, %f303;
	ld.shared.f32 	%f321, [%r7+580];
	fma.rn.f32 	%f322, %f321, %f310, %f305;
	ld.shared.f32 	%f323, [%r7+708];
	fma.rn.f32 	%f324, %f323, %f310, %f307;
	ld.shared.f32 	%f325, [%r7+836];
	fma.rn.f32 	%f326, %f325, %f310, %f309;
	ld.shared.f32 	%f327, [%r6+2176];
	ld.shared.f32 	%f328, [%r7+-56];
	fma.rn.f32 	%f329, %f328, %f327, %f312;
	ld.shared.f32 	%f330, [%r7+72];
	fma.rn.f32 	%f331, %f330, %f327, %f314;
	ld.shared.f32 	%f332, [%r7+200];
	fma.rn.f32 	%f333, %f332, %f327, %f316;
	ld.shared.f32 	%f334, [%r7+328];
	fma.rn.f32 	%f335, %f334, %f327, %f318;
	ld.shared.f32 	%f336, [%r7+456];
	fma.rn.f32 	%f337, %f336, %f327, %f320;
	ld.shared.f32 	%f338, [%r7+584];
	fma.rn.f32 	%f339, %f338, %f327, %f322;
	ld.shared.f32 	%f340, [%r7+712];
	fma.rn.f32 	%f341, %f340, %f327, %f324;
	ld.shared.f32 	%f342, [%r7+840];
	fma.rn.f32 	%f343, %f342, %f327, %f326;
	ld.shared.f32 	%f344, [%r6+2304];
	ld.shared.f32 	%f345, [%r7+-52];
	fma.rn.f32 	%f346, %f345, %f344, %f329;
	ld.shared.f32 	%f347, [%r7+76];
	fma.rn.f32 	%f348, %f347, %f344, %f331;
	ld.shared.f32 	%f349, [%r7+204];
	fma.rn.f32 	%f350, %f349, %f344, %f333;
	ld.shared.f32 	%f351, [%r7+332];
	fma.rn.f32 	%f352, %f351, %f344, %f335;
	ld.shared.f32 	%f353, [%r7+460];
	fma.rn.f32 	%f354, %f353, %f344, %f337;
	ld.shared.f32 	%f355, [%r7+588];
	fma.rn.f32 	%f356, %f355, %f344, %f339;
	ld.shared.f32 	%f357, [%r7+716];
	fma.rn.f32 	%f358, %f357, %f344, %f341;
	ld.shared.f32 	%f359, [%r7+844];
	fma.rn.f32 	%f360, %f359, %f344, %f343;
	ld.shared.f32 	%f361, [%r6+2432];
	ld.shared.f32 	%f362, [%r7+-48];
	fma.rn.f32 	%f363, %f362, %f361, %f346;
	ld.shared.f32 	%f364, [%r7+80];
	fma.rn.f32 	%f365, %f364, %f361, %f348;
	ld.shared.f32 	%f366, [%r7+208];
	fma.rn.f32 	%f367, %f366, %f361, %f350;
	ld.shared.f32 	%f368, [%r7+336];
	fma.rn.f32 	%f369, %f368, %f361, %f352;
	ld.shared.f32 	%f370, [%r7+464];
	fma.rn.f32 	%f371, %f370, %f361, %f354;
	ld.shared.f32 	%f372, [%r7+592];
	fma.rn.f32 	%f373, %f372, %f361, %f356;
	ld.shared.f32 	%f374, [%r7+720];
	fma.rn.f32 	%f375, %f374, %f361, %f358;
	ld.shared.f32 	%f376, [%r7+848];
	fma.rn.f32 	%f377, %f376, %f361, %f360;
	ld.shared.f32 	%f378, [%r6+2560];
	ld.shared.f32 	%f379, [%r7+-44];
	fma.rn.f32 	%f380, %f379, %f378, %f363;
	ld.shared.f32 	%f381, [%r7+84];
	fma.rn.f32 	%f382, %f381, %f378, %f365;
	ld.shared.f32 	%f383, [%r7+212];
	fma.rn.f32 	%f384, %f383, %f378, %f367;
	ld.shared.f32 	%f385, [%r7+340];
	fma.rn.f32 	%f386, %f385, %f378, %f369;
	ld.shared.f32 	%f387, [%r7+468];
	fma.rn.f32 	%f388, %f387, %f378, %f371;
	ld.shared.f32 	%f389, [%r7+596];
	fma.rn.f32 	%f390, %f389, %f378, %f373;
	ld.shared.f32 	%f391, [%r7+724];
	fma.rn.f32 	%f392, %f391, %f378, %f375;
	ld.shared.f32 	%f393, [%r7+852];
	fma.rn.f32 	%f394, %f393, %f378, %f377;
	ld.shared.f32 	%f395, [%r6+2688];
	ld.shared.f32 	%f396, [%r7+-40];
	fma.rn.f32 	%f397, %f396, %f395, %f380;
	ld.shared.f32 	%f398, [%r7+88];
	fma.rn.f32 	%f399, %f398, %f395, %f382;
	ld.shared.f32 	%f400, [%r7+216];
	fma.rn.f32 	%f401, %f400, %f395, %f384;
	ld.shared.f32 	%f402, [%r7+344];
	fma.rn.f32 	%f403, %f402, %f395, %f386;
	ld.shared.f32 	%f404, [%r7+472];
	fma.rn.f32 	%f405, %f404, %f395, %f388;
	ld.shared.f32 	%f406, [%r7+600];
	fma.rn.f32 	%f407, %f406, %f395, %f390;
	ld.shared.f32 	%f408, [%r7+728];
	fma.rn.f32 	%f409, %f408, %f395, %f392;
	ld.shared.f32 	%f410, [%r7+856];
	fma.rn.f32 	%f411, %f410, %f395, %f394;
	ld.shared.f32 	%f412, [%r6+2816];
	ld.shared.f32 	%f413, [%r7+-36];
	fma.rn.f32 	%f414, %f413, %f412, %f397;
	ld.shared.f32 	%f415, [%r7+92];
	fma.rn.f32 	%f416, %f415, %f412, %f399;
	ld.shared.f32 	%f417, [%r7+220];
	fma.rn.f32 	%f418, %f417, %f412, %f401;
	ld.shared.f32 	%f419, [%r7+348];
	fma.rn.f32 	%f420, %f419, %f412, %f403;
	ld.shared.f32 	%f421, [%r7+476];
	fma.rn.f32 	%f422, %f421, %f412, %f405;
	ld.shared.f32 	%f423, [%r7+604];
	fma.rn.f32 	%f424, %f423, %f412, %f407;
	ld.shared.f32 	%f425, [%r7+732];
	fma.rn.f32 	%f426, %f425, %f412, %f409;
	ld.shared.f32 	%f427, [%r7+860];
	fma.rn.f32 	%f428, %f427, %f412, %f411;
	ld.shared.f32 	%f429, [%r6+2944];
	ld.shared.f32 	%f430, [%r7+-32];
	fma.rn.f32 	%f431, %f430, %f429, %f414;
	ld.shared.f32 	%f432, [%r7+96];
	fma.rn.f32 	%f433, %f432, %f429, %f416;
	ld.shared.f32 	%f434, [%r7+224];
	fma.rn.f32 	%f435, %f434, %f429, %f418;
	ld.shared.f32 	%f436, [%r7+352];
	fma.rn.f32 	%f437, %f436, %f429, %f420;
	ld.shared.f32 	%f438, [%r7+480];
	fma.rn.f32 	%f439, %f438, %f429, %f422;
	ld.shared.f32 	%f440, [%r7+608];
	fma.rn.f32 	%f441, %f440, %f429, %f424;
	ld.shared.f32 	%f442, [%r7+736];
	fma.rn.f32 	%f443, %f442, %f429, %f426;
	ld.shared.f32 	%f444, [%r7+864];
	fma.rn.f32 	%f445, %f444, %f429, %f428;
	ld.shared.f32 	%f446, [%r6+3072];
	ld.shared.f32 	%f447, [%r7+-28];
	fma.rn.f32 	%f448, %f447, %f446, %f431;
	ld.shared.f32 	%f449, [%r7+100];
	fma.rn.f32 	%f450, %f449, %f446, %f433;
	ld.shared.f32 	%f451, [%r7+228];
	fma.rn.f32 	%f452, %f451, %f446, %f435;
	ld.shared.f32 	%f453, [%r7+356];
	fma.rn.f32 	%f454, %f453, %f446, %f437;
	ld.shared.f32 	%f455, [%r7+484];
	fma.rn.f32 	%f456, %f455, %f446, %f439;
	ld.shared.f32 	%f457, [%r7+612];
	fma.rn.f32 	%f458, %f457, %f446, %f441;
	ld.shared.f32 	%f459, [%r7+740];
	fma.rn.f32 	%f460, %f459, %f446, %f443;
	ld.shared.f32 	%f461, [%r7+868];
	fma.rn.f32 	%f462, %f461, %f446, %f445;
	ld.shared.f32 	%f463, [%r6+3200];
	ld.shared.f32 	%f464, [%r7+-24];
	fma.rn.f32 	%f465, %f464, %f463, %f448;
	ld.shared.f32 	%f466, [%r7+104];
	fma.rn.f32 	%f467, %f466, %f463, %f450;
	ld.shared.f32 	%f468, [%r7+232];
	fma.rn.f32 	%f469, %f468, %f463, %f452;
	ld.shared.f32 	%f470, [%r7+360];
	fma.rn.f32 	%f471, %f470, %f463, %f454;
	ld.shared.f32 	%f472, [%r7+488];
	fma.rn.f32 	%f473, %f472, %f463, %f456;
	ld.shared.f32 	%f474, [%r7+616];
	fma.rn.f32 	%f475, %f474, %f463, %f458;
	ld.shared.f32 	%f476, [%r7+744];
	fma.rn.f32 	%f477, %f476, %f463, %f460;
	ld.shared.f32 	%f478, [%r7+872];
	fma.rn.f32 	%f479, %f478, %f463, %f462;
	ld.shared.f32 	%f480, [%r6+3328];
	ld.shared.f32 	%f481, [%r7+-20];
	fma.rn.f32 	%f482, %f481, %f480, %f465;
	ld.shared.f32 	%f483, [%r7+108];
	fma.rn.f32 	%f484, %f483, %f480, %f467;
	ld.shared.f32 	%f485, [%r7+236];
	fma.rn.f32 	%f486, %f485, %f480, %f469;
	ld.shared.f32 	%f487, [%r7+364];
	fma.rn.f32 	%f488, %f487, %f480, %f471;
	ld.shared.f32 	%f489, [%r7+492];
	fma.rn.f32 	%f490, %f489, %f480, %f473;
	ld.shared.f32 	%f491, [%r7+620];
	fma.rn.f32 	%f492, %f491, %f480, %f475;
	ld.shared.f32 	%f493, [%r7+748];
	fma.rn.f32 	%f494, %f493, %f480, %f477;
	ld.shared.f32 	%f495, [%r7+876];
	fma.rn.f32 	%f496, %f495, %f480, %f479;
	ld.shared.f32 	%f497, [%r6+3456];
	ld.shared.f32 	%f498, [%r7+-16];
	fma.rn.f32 	%f499, %f498, %f497, %f482;
	ld.shared.f32 	%f500, [%r7+112];
	fma.rn.f32 	%f501, %f500, %f497, %f484;
	ld.shared.f32 	%f502, [%r7+240];
	fma.rn.f32 	%f503, %f502, %f497, %f486;
	ld.shared.f32 	%f504, [%r7+368];
	fma.rn.f32 	%f505, %f504, %f497, %f488;
	ld.shared.f32 	%f506, [%r7+496];
	fma.rn.f32 	%f507, %f506, %f497, %f490;
	ld.shared.f32 	%f508, [%r7+624];
	fma.rn.f32 	%f509, %f508, %f497, %f492;
	ld.shared.f32 	%f510, [%r7+752];
	fma.rn.f32 	%f511, %f510, %f497, %f494;
	ld.shared.f32 	%f512, [%r7+880];
	fma.rn.f32 	%f513, %f512, %f497, %f496;
	ld.shared.f32 	%f514, [%r6+3584];
	ld.shared.f32 	%f515, [%r7+-12];
	fma.rn.f32 	%f516, %f515, %f514, %f499;
	ld.shared.f32 	%f517, [%r7+116];
	fma.rn.f32 	%f518, %f517, %f514, %f501;
	ld.shared.f32 	%f519, [%r7+244];
	fma.rn.f32 	%f520, %f519, %f514, %f503;
	ld.shared.f32 	%f521, [%r7+372];
	fma.rn.f32 	%f522, %f521, %f514, %f505;
	ld.shared.f32 	%f523, [%r7+500];
	fma.rn.f32 	%f524, %f523, %f514, %f507;
	ld.shared.f32 	%f525, [%r7+628];
	fma.rn.f32 	%f526, %f525, %f514, %f509;
	ld.shared.f32 	%f527, [%r7+756];
	fma.rn.f32 	%f528, %f527, %f514, %f511;
	ld.shared.f32 	%f529, [%r7+884];
	fma.rn.f32 	%f530, %f529, %f514, %f513;
	ld.shared.f32 	%f531, [%r6+3712];
	ld.shared.f32 	%f532, [%r7+-8];
	fma.rn.f32 	%f533, %f532, %f531, %f516;
	ld.shared.f32 	%f534, [%r7+120];
	fma.rn.f32 	%f535, %f534, %f531, %f518;
	ld.shared.f32 	%f536, [%r7+248];
	fma.rn.f32 	%f537, %f536, %f531, %f520;
	ld.shared.f32 	%f538, [%r7+376];
	fma.rn.f32 	%f539, %f538, %f531, %f522;
	ld.shared.f32 	%f540, [%r7+504];
	fma.rn.f32 	%f541, %f540, %f531, %f524;
	ld.shared.f32 	%f542, [%r7+632];
	fma.rn.f32 	%f543, %f542, %f531, %f526;
	ld.shared.f32 	%f544, [%r7+760];
	fma.rn.f32 	%f545, %f544, %f531, %f528;
	ld.shared.f32 	%f546, [%r7+888];
	fma.rn.f32 	%f547, %f546, %f531, %f530;
	ld.shared.f32 	%f548, [%r6+3840];
	ld.shared.f32 	%f549, [%r7+-4];
	fma.rn.f32 	%f550, %f549, %f548, %f533;
	ld.shared.f32 	%f551, [%r7+124];
	fma.rn.f32 	%f552, %f551, %f548, %f535;
	ld.shared.f32 	%f553, [%r7+252];
	fma.rn.f32 	%f554, %f553, %f548, %f537;
	ld.shared.f32 	%f555, [%r7+380];
	fma.rn.f32 	%f556, %f555, %f548, %f539;
	ld.shared.f32 	%f557, [%r7+508];
	fma.rn.f32 	%f558, %f557, %f548, %f541;
	ld.shared.f32 	%f559, [%r7+636];
	fma.rn.f32 	%f560, %f559, %f548, %f543;
	ld.shared.f32 	%f561, [%r7+764];
	fma.rn.f32 	%f562, %f561, %f548, %f545;
	ld.shared.f32 	%f563, [%r7+892];
	fma.rn.f32 	%f564, %f563, %f548, %f547;
	ld.shared.f32 	%f565, [%r6+3968];
	ld.shared.f32 	%f566, [%r7];
	fma.rn.f32 	%f581, %f566, %f565, %f550;
	ld.shared.f32 	%f567, [%r7+128];
	fma.rn.f32 	%f580, %f567, %f565, %f552;
	ld.shared.f32 	%f568, [%r7+256];
	fma.rn.f32 	%f579, %f568, %f565, %f554;
	ld.shared.f32 	%f569, [%r7+384];
	fma.rn.f32 	%f578, %f569, %f565, %f556;
	ld.shared.f32 	%f570, [%r7+512];
	fma.rn.f32 	%f577, %f570, %f565, %f558;
	ld.shared.f32 	%f571, [%r7+640];
	fma.rn.f32 	%f576, %f571, %f565, %f560;
	ld.shared.f32 	%f572, [%r7+768];
	fma.rn.f32 	%f575, %f572, %f565, %f562;
	ld.shared.f32 	%f573, [%r7+896];
	fma.rn.f32 	%f574, %f573, %f565, %f564;
	bar.sync 	0;
	add.s32 	%r13, %r74, 32;
	setp.lt.u32 	%p49, %r74, 992;
	mov.u32 	%r74, %r13;
	@%p49 bra 	$L__BB0_1;
	setp.gt.u32 	%p50, %r3, 1023;
	setp.gt.s32 	%p51, %r4, 1023;
	shl.b32 	%r72, %r3, 10;
	add.s32 	%r73, %r72, %r4;
	cvta.to.global.u64 	%rd25, %rd5;
	mul.wide.s32 	%rd26, %r73, 4;
	add.s64 	%rd4, %rd25, %rd26;
	or.pred  	%p52, %p51, %p50;
	@%p52 bra 	$L__BB0_50;
	st.global.f32 	[%rd4], %f581;
$L__BB0_50:
	setp.gt.u32 	%p53, %r3, 1022;
	setp.gt.s32 	%p54, %r4, 1023;
	or.pred  	%p55, %p54, %p53;
	@%p55 bra 	$L__BB0_52;
	st.global.f32 	[%rd4+4096], %f580;
$L__BB0_52:
	setp.gt.u32 	%p56, %r3, 1021;
	setp.gt.s32 	%p57, %r4, 1023;
	or.pred  	%p58, %p57, %p56;
	@%p58 bra 	$L__BB0_54;
	st.global.f32 	[%rd4+8192], %f579;
$L__BB0_54:
	setp.gt.u32 	%p59, %r3, 1020;
	setp.gt.s32 	%p60, %r4, 1023;
	or.pred  	%p61, %p60, %p59;
	@%p61 bra 	$L__BB0_56;
	st.global.f32 	[%rd4+12288], %f578;
$L__BB0_56:
	setp.gt.u32 	%p62, %r3, 1019;
	setp.gt.s32 	%p63, %r4, 1023;
	or.pred  	%p64, %p63, %p62;
	@%p64 bra 	$L__BB0_58;
	st.global.f32 	[%rd4+16384], %f577;
$L__BB0_58:
	setp.gt.u32 	%p65, %r3, 1018;
	setp.gt.s32 	%p66, %r4, 1023;
	or.pred  	%p67, %p66, %p65;
	@%p67 bra 	$L__BB0_60;
	st.global.f32 	[%rd4+20480], %f576;
$L__BB0_60:
	setp.gt.u32 	%p68, %r3, 1017;
	setp.gt.s32 	%p69, %r4, 1023;
	or.pred  	%p70, %p69, %p68;
	@%p70 bra 	$L__BB0_62;
	st.global.f32 	[%rd4+24576], %f575;
$L__BB0_62:
	setp.gt.u32 	%p71, %r3, 1016;
	setp.gt.s32 	%p72, %r4, 1023;
	or.pred  	%p73, %p72, %p71;
	@%p73 bra 	$L__BB0_64;
	st.global.f32 	[%rd4+28672], %f574;
$L__BB0_64:
	ret;

}


// ===== COMPILED SASS (sm_100) =====

	.target	sm_100

	.elftype	@"ET_EXEC"


//--------------------- .note.nv.tkinfo           --------------------------
	.section	.note.nv.tkinfo,"",@"SHT_NOTE"
	.sectionflags	@"SHF_NOTE_NV_TKINFO"
	.tkinfo
        /*0018*/ 	.word	0x00000002
        /*0030*/ 	.string	""
        /*0030*/ 	.string	"ptxas"
        /*0030*/ 	.string	"Cuda compilation tools, release 13.0, V13.0.88"
        /*0030*/ 	.string	"Build cuda_13.0.r13.0/compiler.36424714_0"
        /*0030*/ 	.string	"-arch sm_100 -m 64 "



//--------------------- .note.nv.cuinfo           --------------------------
	.section	.note.nv.cuinfo,"",@"SHT_NOTE"
	.sectionflags	@"SHF_NOTE_NV_CUINFO"
        /*0018*/ 	.short	0x0002
        /*001a*/ 	.short	0x0064
        /*001c*/ 	.short	0x0082
	.zero		2


//--------------------- .nv.info                  --------------------------
	.section	.nv.info,"",@"SHT_CUDA_INFO"
	.align	4


	//----- nvinfo : EIATTR_REGCOUNT
	.align		4
        /*0000*/ 	.byte	0x04, 0x2f
        /*0002*/ 	.short	(.L_1 - .L_0)
	.align		4
.L_0:
        /*0004*/ 	.word	index@(_Z9matrixMulPKfS0_Pf)
        /*0008*/ 	.word	0x00000032


	//----- nvinfo : EIATTR_FRAME_SIZE
	.align		4
.L_1:
        /*000c*/ 	.byte	0x04, 0x11
        /*000e*/ 	.short	(.L_3 - .L_2)
	.align		4
.L_2:
        /*0010*/ 	.word	index@(_Z9matrixMulPKfS0_Pf)
        /*0014*/ 	.word	0x00000000


	//----- nvinfo : EIATTR_MIN_STACK_SIZE
	.align		4
.L_3:
        /*0018*/ 	.byte	0x04, 0x12
        /*001a*/ 	.short	(.L_5 - .L_4)
	.align		4
.L_4:
        /*001c*/ 	.word	index@(_Z9matrixMulPKfS0_Pf)
        /*0020*/ 	.word	0x00000000
.L_5:


//--------------------- .nv.compat                --------------------------
	.section	.nv.compat,"",@"SHT_CUDA_COMPAT_INFO"
	.align	4
        /*0000*/ 	.byte	0x02, 0x09, 0x00, 0x00, 0x02, 0x02, 0x01, 0x00, 0x02, 0x05, 0x05, 0x00, 0x03, 0x07, 0x01, 0x01
        /*0010*/ 	.byte	0x02, 0x03, 0x00, 0x00, 0x02, 0x06, 0x01, 0x00, 0x04, 0x0b, 0x08, 0x00, 0x09, 0x00, 0x00, 0x00
        /*0020*/ 	.byte	0x00, 0x00, 0x00, 0x00


//--------------------- .nv.info._Z9matrixMulPKfS0_Pf --------------------------
	.section	.nv.info._Z9matrixMulPKfS0_Pf,"",@"SHT_CUDA_INFO"
	.sectionflags	@""
	.align	4


	//----- nvinfo : EIATTR_CUDA_API_VERSION
	.align		4
        /*0000*/ 	.byte	0x04, 0x37
        /*0002*/ 	.short	(.L_7 - .L_6)
.L_6:
        /*0004*/ 	.word	0x00000082


	//----- nvinfo : EIATTR_KPARAM_INFO
	.align		4
.L_7:
        /*0008*/ 	.byte	0x04, 0x17
        /*000a*/ 	.short	(.L_9 - .L_8)
.L_8:
        /*000c*/ 	.word	0x00000000
        /*0010*/ 	.short	0x0002
        /*0012*/ 	.short	0x0010
        /*0014*/ 	.byte	0x00, 0xf5, 0x21, 0x00


	//----- nvinfo : EIATTR_KPARAM_INFO
	.align		4
.L_9:
        /*0018*/ 	.byte	0x04, 0x17
        /*001a*/ 	.short	(.L_11 - .L_10)
.L_10:
        /*001c*/ 	.word	0x00000000
        /*0020*/ 	.short	0x0001
        /*0022*/ 	.short	0x0008
        /*0024*/ 	.byte	0x00, 0xf5, 0x21, 0x00


	//----- nvinfo : EIATTR_KPARAM_INFO
	.align		4
.L_11:
        /*0028*/ 	.byte	0x04, 0x17
        /*002a*/ 	.short	(.L_13 - .L_12)
.L_12:
        /*002c*/ 	.word	0x00000000
        /*0030*/ 	.short	0x0000
        /*0032*/ 	.short	0x0000
        /*0034*/ 	.byte	0x00, 0xf5, 0x21, 0x00


	//----- nvinfo : EIATTR_SPARSE_MMA_MASK
	.align		4
.L_13:
        /*0038*/ 	.byte	0x03, 0x50
        /*003a*/ 	.short	0x0000


	//----- nvinfo : EIATTR_MAXREG_COUNT
	.align		4
        /*003c*/ 	.byte	0x03, 0x1b
        /*003e*/ 	.short	0x00ff


	//----- nvinfo : EIATTR_NUM_BARRIERS
	.align		4
        /*0040*/ 	.byte	0x02, 0x4c
        /*0042*/ 	.byte	0x01
	.zero		1


	//----- nvinfo : EIATTR_MERCURY_ISA_VERSION
	.align		4
        /*0044*/ 	.byte	0x03, 0x5f
        /*0046*/ 	.short	0x0101


	//----- nvinfo : EIATTR_VRC_CTA_INIT_COUNT
	.align		4
        /*0048*/ 	.byte	0x02, 0x4a
	.zero		1
	.zero		1


	//----- nvinfo : EIATTR_EXIT_INSTR_OFFSETS
	.align		4
        /*004c*/ 	.byte	0x04, 0x1c
        /*004e*/ 	.short	(.L_15 - .L_14)


	//   ....[0]....
.L_14:
        /*0050*/ 	.word	0x00002020


	//   ....[1]....
        /*0054*/ 	.word	0x00002040


	//----- nvinfo : EIATTR_CBANK_PARAM_SIZE
	.align		4
.L_15:
        /*0058*/ 	.byte	0x03, 0x19
        /*005a*/ 	.short	0x0018


	//----- nvinfo : EIATTR_PARAM_CBANK
	.align		4
        /*005c*/ 	.byte	0x04, 0x0a
        /*005e*/ 	.short	(.L_17 - .L_16)
	.align		4
.L_16:
        /*0060*/ 	.word	index@(.nv.constant0._Z9matrixMulPKfS0_Pf)
        /*0064*/ 	.short	0x0380
        /*0066*/ 	.short	0x0018


	//----- nvinfo : EIATTR_SW_WAR
	.align		4
.L_17:
        /*0068*/ 	.byte	0x04, 0x36
        /*006a*/ 	.short	(.L_19 - .L_18)
.L_18:
        /*006c*/ 	.word	0x00000008
.L_19:


//--------------------- .nv.callgraph             --------------------------
	.section	.nv.callgraph,"",@"SHT_CUDA_CALLGRAPH"
	.align	4
	.sectionentsize	8
	.align		4
        /*0000*/ 	.word	0x00000000
	.align		4
        /*0004*/ 	.word	0xffffffff
	.align		4
        /*0008*/ 	.word	0x00000000
	.align		4
        /*000c*/ 	.word	0xfffffffe
	.align		4
        /*0010*/ 	.word	0x00000000
	.align		4
        /*0014*/ 	.word	0xfffffffd
	.align		4
        /*0018*/ 	.word	0x00000000
	.align		4
        /*001c*/ 	.word	0xfffffffc


//--------------------- .text._Z9matrixMulPKfS0_Pf --------------------------
	.section	.text._Z9matrixMulPKfS0_Pf,"ax",@progbits
	.align	128
        .global         _Z9matrixMulPKfS0_Pf
        .type           _Z9matrixMulPKfS0_Pf,@function
        .size           _Z9matrixMulPKfS0_Pf,(.L_x_2 - _Z9matrixMulPKfS0_Pf)
        .other          _Z9matrixMulPKfS0_Pf,@"STO_CUDA_ENTRY STV_DEFAULT"
_Z9matrixMulPKfS0_Pf:
.text._Z9matrixMulPKfS0_Pf:
[----:B------:R-:W-:Y:S01]  /*0000*/  LDC R1, c[0x0][0x37c] ;  /* 0x0000df00ff017b82 */ /* 0x000fe20000000800 */
[----:B------:R-:W0:Y:S07]  /*0010*/  S2R R0, SR_TID.X ;  /* 0x0000000000007919 */ /* 0x000e2e0000002100 */
[----:B------:R-:W1:Y:S01]  /*0020*/  S2UR UR6, SR_CgaCtaId ;  /* 0x00000000000679c3 */ /* 0x000e620000008800 */
[----:B------:R-:W-:Y:S01]  /*0030*/  UMOV UR4, 0x400 ;  /* 0x0000040000047882 */ /* 0x000fe20000000000 */
[----:B------:R-:W-:Y:S01]  /*0040*/  HFMA2 R47, -RZ, RZ, 0, 0 ;  /* 0x00000000ff2f7431 */ /* 0x000fe200000001ff */
[----:B------:R-:W2:Y:S01]  /*0050*/  S2R R5, SR_TID.Y ;  /* 0x0000000000057919 */ /* 0x000ea20000002200 */
[----:B------:R-:W-:Y:S01]  /*0060*/  UIADD3 UR5, UPT, UPT, UR4, 0x1000, URZ ;  /* 0x0000100004057890 */ /* 0x000fe2000fffe0ff */
[----:B------:R-:W-:Y:S01]  /*0070*/  HFMA2 R22, -RZ, RZ, 0, 0 ;  /* 0x00000000ff167431 */ /* 0x000fe200000001ff */
[----:B------:R-:W-:Y:S01]  /*0080*/  MOV R32, RZ ;  /* 0x000000ff00207202 */ /* 0x000fe20000000f00 */
[----:B------:R-:W3:Y:S01]  /*0090*/  S2R R43, SR_CTAID.X ;  /* 0x00000000002b7919 */ /* 0x000ee20000002500 */
[----:B------:R-:W-:Y:S01]  /*00a0*/  HFMA2 R26, -RZ, RZ, 0, 0 ;  /* 0x00000000ff1a7431 */ /* 0x000fe200000001ff */
[----:B------:R-:W-:-:S02]  /*00b0*/  CS2R R28, SRZ ;  /* 0x00000000001c7805 */ /* 0x000fc4000001ff00 */
[----:B------:R-:W-:Y:S01]  /*00c0*/  MOV R20, RZ ;  /* 0x000000ff00147202 */ /* 0x000fe20000000f00 */
[----:B------:R-:W4:Y:S01]  /*00d0*/  S2R R44, SR_CTAID.Y ;  /* 0x00000000002c7919 */ /* 0x000f220000002600 */
[----:B------:R-:W-:Y:S01]  /*00e0*/  MOV R12, RZ ;  /* 0x000000ff000c7202 */ /* 0x000fe20000000f00 */
[----:B------:R-:W2:Y:S01]  /*00f0*/  LDCU.64 UR8, c[0x0][0x358] ;  /* 0x00006b00ff0877ac */ /* 0x000ea20008000a00 */
[----:B-1----:R-:W-:Y:S02]  /*0100*/  ULEA UR4, UR6, UR4, 0x18 ;  /* 0x0000000406047291 */ /* 0x002fe4000f8ec0ff */
[----:B------:R-:W-:Y:S01]  /*0110*/  ULEA UR5, UR6, UR5, 0x18 ;  /* 0x0000000506057291 */ /* 0x000fe2000f8ec0ff */
[----:B0-----:R-:W-:-:S05]  /*0120*/  IADD3 R42, PT, PT, -R0, 0x400, RZ ;  /* 0x00000400002a7810 */ /* 0x001fca0007ffe1ff */
[C---:B------:R-:W-:Y:S02]  /*0130*/  LEA R40, R0.reuse, UR5, 0x2 ;  /* 0x0000000500287c11 */ /* 0x040fe4000f8e10ff */
[C---:B--2---:R-:W-:Y:S02]  /*0140*/  SHF.L.U32 R45, R5.reuse, 0x3, RZ ;  /* 0x00000003052d7819 */ /* 0x044fe400000006ff */
[----:B------:R-:W-:Y:S01]  /*0150*/  LEA R41, R5, UR4, 0xa ;  /* 0x0000000405297c11 */ /* 0x000fe2000f8e50ff */
[----:B------:R-:W-:Y:S01]  /*0160*/  UMOV UR4, URZ ;  /* 0x000000ff00047c82 */ /* 0x000fe20008000000 */
[----:B---3--:R-:W-:Y:S02]  /*0170*/  LEA R43, R43, R0, 0x5 ;  /* 0x000000002b2b7211 */ /* 0x008fe400078e28ff */
[----:B------:R-:W-:Y:S02]  /*0180*/  LEA R3, R0, R41, 0x2 ;  /* 0x0000002900037211 */ /* 0x000fe400078e10ff */
[----:B----4-:R-:W-:-:S02]  /*0190*/  LEA R44, R44, R45, 0x5 ;  /* 0x0000002d2c2c7211 */ /* 0x010fc400078e28ff */
[----:B------:R-:W-:-:S07]  /*01a0*/  LEA R2, R5, R40, 0xa ;  /* 0x0000002805027211 */ /* 0x000fce00078e50ff */
.L_x_0:
[C---:B------:R-:W-:Y:S01]  /*01b0*/  ISETP.LE.U32.AND P0, PT, R42.reuse, UR4, PT ;  /* 0x000000042a007c0c */ /* 0x040fe2000bf03070 */
[----:B------:R-:W0:Y:S01]  /*01c0*/  LDC.64 R10, c[0x0][0x388] ;  /* 0x0000e200ff0a7b82 */ /* 0x000e220000000a00 */
[----:B------:R-:W-:Y:S02]  /*01d0*/  ISETP.LE.U32.AND P1, PT, R42, UR4, PT ;  /* 0x000000042a007c0c */ /* 0x000fe4000bf23070 */
[C---:B------:R-:W-:Y:S02]  /*01e0*/  ISETP.GT.U32.OR P0, PT, R44.reuse, 0x3ff, P0 ;  /* 0x000003ff2c00780c */ /* 0x040fe40000704470 */
[----:B------:R-:W-:Y:S02]  /*01f0*/  ISETP.LT.U32.AND P3, PT, R44, 0x3ff, !P1 ;  /* 0x000003ff2c00780c */ /* 0x000fe40004f61070 */
[----:B------:R-:W-:Y:S02]  /*0200*/  IADD3 R14, PT, PT, R45, UR4, RZ ;  /* 0x000000042d0e7c10 */ /* 0x000fe4000fffe0ff */
[----:B------:R-:W-:-:S02]  /*0210*/  IADD3 R13, PT, PT, R0, UR4, RZ ;  /* 0x00000004000d7c10 */ /* 0x000fc4000fffe0ff */
[C---:B------:R-:W-:Y:S02]  /*0220*/  ISETP.GT.U32.AND P2, PT, R14.reuse, 0x3ff, PT ;  /* 0x000003ff0e00780c */ /* 0x040fe40003f44070 */
[----:B------:R-:W-:Y:S02]  /*0230*/  LEA R15, R14, R43, 0xa ;  /* 0x0000002b0e0f7211 */ /* 0x000fe400078e50ff */
[----:B------:R-:W-:Y:S01]  /*0240*/  ISETP.GT.OR P2, PT, R43, 0x3ff, P2 ;  /* 0x000003ff2b00780c */ /* 0x000fe20001744670 */
[----:B------:R-:W1:Y:S01]  /*0250*/  @!P0 LDC.64 R6, c[0x0][0x380] ;  /* 0x0000e000ff068b82 */ /* 0x000e620000000a00 */
[CC--:B------:R-:W-:Y:S02]  /*0260*/  @!P0 LEA R9, R44.reuse, R13.reuse, 0xa ;  /* 0x0000000d2c098211 */ /* 0x0c0fe400078e50ff */
[----:B------:R-:W-:Y:S02]  /*0270*/  @P3 LEA R8, R44, R13, 0xa ;  /* 0x0000000d2c083211 */ /* 0x000fe400078e50ff */
[----:B------:R-:W-:-:S03]  /*0280*/  MOV R16, RZ ;  /* 0x000000ff00107202 */ /* 0x000fc60000000f00 */
[----:B------:R-:W2:Y:S01]  /*0290*/  @P3 LDC.64 R4, c[0x0][0x380] ;  /* 0x0000e000ff043b82 */ /* 0x000ea20000000a00 */
[----:B0-----:R-:W-:Y:S01]  /*02a0*/  IMAD.WIDE R10, R15, 0x4, R10 ;  /* 0x000000040f0a7825 */ /* 0x001fe200078e020a */
[----:B------:R-:W-:-:S06]  /*02b0*/  MOV R15, RZ ;  /* 0x000000ff000f7202 */ /* 0x000fcc0000000f00 */
[----:B------:R-:W3:Y:S01]  /*02c0*/  @!P2 LDG.E.CONSTANT R15, desc[UR8][R10.64] ;  /* 0x000000080a0fa981 */ /* 0x000ee2000c1e9900 */
[----:B-1----:R-:W-:Y:S01]  /*02d0*/  @!P0 IMAD.WIDE.U32 R6, R9, 0x4, R6 ;  /* 0x0000000409068825 */ /* 0x002fe200078e0006 */
[----:B------:R-:W-:-:S04]  /*02e0*/  @P3 IADD3 R9, PT, PT, R8, 0x400, RZ ;  /* 0x0000040008093810 */ /* 0x000fc80007ffe0ff */
[----:B------:R0:W4:Y:S01]  /*02f0*/  @!P0 LDG.E.CONSTANT R16, desc[UR8][R6.64] ;  /* 0x0000000806108981 */ /* 0x000122000c1e9900 */
[----:B--2---:R-:W-:-:S05]  /*0300*/  @P3 IMAD.WIDE.U32 R4, R9, 0x4, R4 ;  /* 0x0000000409043825 */ /* 0x004fca00078e0004 */
[----:B------:R1:W2:Y:S01]  /*0310*/  @P3 LDG.E.CONSTANT R24, desc[UR8][R4.64] ;  /* 0x0000000804183981 */ /* 0x0002a2000c1e9900 */
[----:B------:R-:W-:-:S04]  /*0320*/  ISETP.GE.AND P0, PT, R43, 0x400, PT ;  /* 0x000004002b00780c */ /* 0x000fc80003f06270 */
[----:B------:R-:W-:-:S13]  /*0330*/  ISETP.LT.U32.AND P2, PT, R14, 0x3ff, !P0 ;  /* 0x000003ff0e00780c */ /* 0x000fda0004741070 */
[----:B------:R-:W5:Y:S01]  /*0340*/  @P2 LDG.E.CONSTANT R19, desc[UR8][R10.64+0x1000] ;  /* 0x001000080a132981 */ /* 0x000f62000c1e9900 */
[----:B------:R-:W-:-:S13]  /*0350*/  ISETP.LT.U32.AND P5, PT, R44, 0x3fe, !P1 ;  /* 0x000003fe2c00780c */ /* 0x000fda0004fa1070 */
[----:B------:R-:W1:Y:S01]  /*0360*/  @P5 LDC.64 R8, c[0x0][0x380] ;  /* 0x0000e000ff085b82 */ /* 0x000e620000000a00 */
[C---:B------:R-:W-:Y:S02]  /*0370*/  ISETP.LT.U32.AND P6, PT, R44.reuse, 0x3fd, !P1 ;  /* 0x000003fd2c00780c */ /* 0x040fe40004fc1070 */
[----:B0-----:R-:W-:-:S04]  /*0380*/  @P5 LEA R6, R44, R13, 0xa ;  /* 0x0000000d2c065211 */ /* 0x001fc800078e50ff */
[----:B-1----:R-:W-:Y:S02]  /*0390*/  @P5 IADD3 R5, PT, PT, R6, 0x800, RZ ;  /* 0x0000080006055810 */ /* 0x002fe40007ffe0ff */
[----:B------:R-:W-:-:S05]  /*03a0*/  ISETP.LT.U32.AND P4, PT, R44, 0x3fc, !P1 ;  /* 0x000003fc2c00780c */ /* 0x000fca0004f81070 */
[----:B------:R-:W0:Y:S01]  /*03b0*/  @P6 LDC.64 R6, c[0x0][0x380] ;  /* 0x0000e000ff066b82 */ /* 0x000e220000000a00 */
[----:B------:R-:W-:-:S07]  /*03c0*/  @P5 IMAD.WIDE.U32 R8, R5, 0x4, R8 ;  /* 0x0000000405085825 */ /* 0x000fce00078e0008 */
[----:B------:R-:W1:Y:S01]  /*03d0*/  @P4 LDC.64 R4, c[0x0][0x380] ;  /* 0x0000e000ff044b82 */ /* 0x000e620000000a00 */
[----:B------:R-:W5:Y:S01]  /*03e0*/  @P5 LDG.E.CONSTANT R18, desc[UR8][R8.64] ;  /* 0x0000000808125981 */ /* 0x000f62000c1e9900 */
[----:B------:R-:W-:-:S04]  /*03f0*/  @P6 LEA R17, R44, R13, 0xa ;  /* 0x0000000d2c116211 */ /* 0x000fc800078e50ff */
[----:B------:R-:W-:-:S05]  /*0400*/  @P6 IADD3 R17, PT, PT, R17, 0xc00, RZ ;  /* 0x00000c0011116810 */ /* 0x000fca0007ffe0ff */
[----:B0-----:R-:W-:Y:S01]  /*0410*/  @P6 IMAD.WIDE.U32 R6, R17, 0x4, R6 ;  /* 0x0000000411066825 */ /* 0x001fe200078e0006 */
[----:B----4-:R0:W-:Y:S04]  /*0420*/  STS [R3], R16 ;  /* 0x0000001003007388 */ /* 0x0101e80000000800 */
[----:B---3--:R-:W-:Y:S04]  /*0430*/  STS [R2], R15 ;  /* 0x0000000f02007388 */ /* 0x008fe80000000800 */
[----:B------:R-:W-:Y:S04]  /*0440*/  @!P3 STS [R3+0x80], RZ ;  /* 0x000080ff0300b388 */ /* 0x000fe80000000800 */
[----:B--2---:R2:W-:Y:S01]  /*0450*/  @P3 STS [R3+0x80], R24 ;  /* 0x0000801803003388 */ /* 0x0045e20000000800 */
[----:B------:R-:W-:-:S02]  /*0460*/  ISETP.LT.U32.AND P3, PT, R14, 0x3fe, !P0 ;  /* 0x000003fe0e00780c */ /* 0x000fc40004761070 */
[----:B0-----:R-:W-:Y:S01]  /*0470*/  @P4 LEA R16, R44, R13, 0xa ;  /* 0x0000000d2c104211 */ /* 0x001fe200078e50ff */
[----:B--2---:R-:W2:Y:S10]  /*0480*/  @P6 LDG.E.CONSTANT R24, desc[UR8][R6.64] ;  /* 0x0000000806186981 */ /* 0x004eb4000c1e9900 */
[----:B------:R-:W3:Y:S04]  /*0490*/  @P3 LDG.E.CONSTANT R15, desc[UR8][R10.64+0x2000] ;  /* 0x002000080a0f3981 */ /* 0x000ee8000c1e9900 */
[----:B------:R-:W-:Y:S04]  /*04a0*/  @!P2 STS [R2+0x80], RZ ;  /* 0x000080ff0200a388 */ /* 0x000fe80000000800 */
[----:B-----5:R-:W-:Y:S01]  /*04b0*/  @P2 STS [R2+0x80], R19 ;  /* 0x0000801302002388 */ /* 0x020fe20000000800 */
[----:B------:R-:W-:-:S02]  /*04c0*/  ISETP.LT.U32.AND P2, PT, R14, 0x3fd, !P0 ;  /* 0x000003fd0e00780c */ /* 0x000fc40004741070 */
[----:B------:R-:W-:-:S05]  /*04d0*/  @P4 IADD3 R17, PT, PT, R16, 0x1000, RZ ;  /* 0x0000100010114810 */ /* 0x000fca0007ffe0ff */
[----:B-1----:R-:W-:-:S06]  /*04e0*/  @P4 IMAD.WIDE.U32 R16, R17, 0x4, R4 ;  /* 0x0000000411104825 */ /* 0x002fcc00078e0004 */
[----:B------:R-:W4:Y:S04]  /*04f0*/  @P2 LDG.E.CONSTANT R21, desc[UR8][R10.64+0x3000] ;  /* 0x003000080a152981 */ /* 0x000f28000c1e9900 */
[----:B------:R0:W5:Y:S04]  /*0500*/  @P4 LDG.E.CONSTANT R16, desc[UR8][R16.64] ;  /* 0x0000000810104981 */ /* 0x000168000c1e9900 */
[----:B------:R-:W-:Y:S04]  /*0510*/  @!P5 STS [R3+0x100], RZ ;  /* 0x000100ff0300d388 */ /* 0x000fe80000000800 */
[----:B------:R-:W-:Y:S01]  /*0520*/  @P5 STS [R3+0x100], R18 ;  /* 0x0001001203005388 */ /* 0x000fe20000000800 */
[----:B------:R-:W-:-:S03]  /*0530*/  ISETP.LT.U32.AND P5, PT, R44, 0x3fb, !P1 ;  /* 0x000003fb2c00780c */ /* 0x000fc60004fa1070 */
[----:B------:R-:W-:Y:S10]  /*0540*/  @!P3 STS [R2+0x100], RZ ;  /* 0x000100ff0200b388 */ /* 0x000ff40000000800 */
[----:B------:R-:W1:Y:S01]  /*0550*/  @P5 LDC.64 R8, c[0x0][0x380] ;  /* 0x0000e000ff085b82 */ /* 0x000e620000000a00 */
[C---:B0-----:R-:W-:Y:S01]  /*0560*/  @P5 LEA R17, R44.reuse, R13, 0xa ;  /* 0x0000000d2c115211 */ /* 0x041fe200078e50ff */
[----:B---3--:R0:W-:Y:S01]  /*0570*/  @P3 STS [R2+0x100], R15 ;  /* 0x0001000f02003388 */ /* 0x0081e20000000800 */
[----:B------:R-:W-:-:S02]  /*0580*/  ISETP.LT.U32.AND P3, PT, R44, 0x3fa, !P1 ;  /* 0x000003fa2c00780c */ /* 0x000fc40004f61070 */
[----:B------:R-:W-:Y:S01]  /*0590*/  ISETP.LT.U32.AND P1, PT, R44, 0x3f9, !P1 ;  /* 0x000003f92c00780c */ /* 0x000fe20004f21070 */
[----:B------:R-:W-:Y:S10]  /*05a0*/  @!P6 STS [R3+0x180], RZ ;  /* 0x000180ff0300e388 */ /* 0x000ff40000000800 */
[----:B------:R-:W3:Y:S01]  /*05b0*/  @P3 LDC.64 R6, c[0x0][0x380] ;  /* 0x0000e000ff063b82 */ /* 0x000ee20000000a00 */
[----:B--2---:R-:W-:Y:S01]  /*05c0*/  @P6 STS [R3+0x180], R24 ;  /* 0x0001801803006388 */ /* 0x004fe20000000800 */
[----:B------:R-:W-:-:S06]  /*05d0*/  ISETP.LT.U32.AND P6, PT, R14, 0x3fc, !P0 ;  /* 0x000003fc0e00780c */ /* 0x000fcc00047c1070 */
[----:B------:R-:W2:Y:S01]  /*05e0*/  @P1 LDC.64 R4, c[0x0][0x380] ;  /* 0x0000e000ff041b82 */ /* 0x000ea20000000a00 */
[----:B------:R-:W-:Y:S01]  /*05f0*/  @!P2 STS [R2+0x180], RZ ;  /* 0x000180ff0200a388 */ /* 0x000fe20000000800 */
[----:B0-----:R-:W-:-:S03]  /*0600*/  @P5 IADD3 R15, PT, PT, R17, 0x1400, RZ ;  /* 0x00001400110f5810 */ /* 0x001fc60007ffe0ff */
[----:B----4-:R-:W-:Y:S01]  /*0610*/  @P2 STS [R2+0x180], R21 ;  /* 0x0001801502002388 */ /* 0x010fe20000000800 */
[----:B------:R-:W-:Y:S02]  /*0620*/  ISETP.LT.U32.AND P2, PT, R14, 0x3fb, !P0 ;  /* 0x000003fb0e00780c */ /* 0x000fe40004741070 */
[CC--:B------:R-:W-:Y:S01]  /*0630*/  @P3 LEA R18, R44.reuse, R13.reuse, 0xa ;  /* 0x0000000d2c123211 */ /* 0x0c0fe200078e50ff */
[----:B------:R-:W-:Y:S01]  /*0640*/  @!P4 STS [R3+0x200], RZ ;  /* 0x000200ff0300c388 */ /* 0x000fe20000000800 */
[----:B------:R-:W-:Y:S01]  /*0650*/  @P1 LEA R19, R44, R13, 0xa ;  /* 0x0000000d2c131211 */ /* 0x000fe200078e50ff */
[----:B-1----:R-:W-:Y:S02]  /*0660*/  @P5 IMAD.WIDE.U32 R8, R15, 0x4, R8 ;  /* 0x000000040f085825 */ /* 0x002fe400078e0008 */
[----:B-----5:R0:W-:Y:S01]  /*0670*/  @P4 STS [R3+0x200], R16 ;  /* 0x0002001003004388 */ /* 0x0201e20000000800 */
[----:B------:R-:W-:Y:S02]  /*0680*/  ISETP.LT.U32.AND P4, PT, R14, 0x3fa, !P0 ;  /* 0x000003fa0e00780c */ /* 0x000fe40004781070 */
[----:B------:R-:W-:Y:S01]  /*0690*/  @P3 IADD3 R17, PT, PT, R18, 0x1800, RZ ;  /* 0x0000180012113810 */ /* 0x000fe20007ffe0ff */
[----:B------:R-:W4:Y:S01]  /*06a0*/  @P6 LDG.E.CONSTANT R13, desc[UR8][R10.64+0x4000] ;  /* 0x004000080a0d6981 */ /* 0x000f22000c1e9900 */
[----:B------:R-:W-:-:S02]  /*06b0*/  ISETP.LT.U32.AND P0, PT, R14, 0x3f9, !P0 ;  /* 0x000003f90e00780c */ /* 0x000fc40004701070 */
[----:B------:R-:W-:Y:S01]  /*06c0*/  @P1 IADD3 R19, PT, PT, R19, 0x1c00, RZ ;  /* 0x00001c0013131810 */ /* 0x000fe20007ffe0ff */
[----:B---3--:R-:W-:Y:S01]  /*06d0*/  @P3 IMAD.WIDE.U32 R6, R17, 0x4, R6 ;  /* 0x0000000411063825 */ /* 0x008fe200078e0006 */
[----:B------:R-:W3:Y:S03]  /*06e0*/  @P5 LDG.E.CONSTANT R8, desc[UR8][R8.64] ;  /* 0x0000000808085981 */ /* 0x000ee6000c1e9900 */
[----:B--2---:R-:W-:Y:S01]  /*06f0*/  @P1 IMAD.WIDE.U32 R4, R19, 0x4, R4 ;  /* 0x0000000413041825 */ /* 0x004fe200078e0004 */
[----:B------:R-:W2:Y:S04]  /*0700*/  @P2 LDG.E.CONSTANT R15, desc[UR8][R10.64+0x5000] ;  /* 0x005000080a0f2981 */ /* 0x000ea8000c1e9900 */
[----:B------:R-:W5:Y:S04]  /*0710*/  @P3 LDG.E.CONSTANT R14, desc[UR8][R6.64] ;  /* 0x00000008060e3981 */ /* 0x000f68000c1e9900 */
[----:B------:R-:W5:Y:S04]  /*0720*/  @P4 LDG.E.CONSTANT R17, desc[UR8][R10.64+0x6000] ;  /* 0x006000080a114981 */ /* 0x000f68000c1e9900 */
[----:B0-----:R-:W5:Y:S04]  /*0730*/  @P1 LDG.E.CONSTANT R16, desc[UR8][R4.64] ;  /* 0x0000000804101981 */ /* 0x001f68000c1e9900 */
[----:B------:R-:W5:Y:S04]  /*0740*/  @P0 LDG.E.CONSTANT R19, desc[UR8][R10.64+0x7000] ;  /* 0x007000080a130981 */ /* 0x000f68000c1e9900 */
[----:B------:R-:W-:Y:S04]  /*0750*/  @!P6 STS [R2+0x200], RZ ;  /* 0x000200ff0200e388 */ /* 0x000fe80000000800 */
[----:B----4-:R-:W-:Y:S04]  /*0760*/  @P6 STS [R2+0x200], R13 ;  /* 0x0002000d02006388 */ /* 0x010fe80000000800 */
[----:B------:R-:W-:Y:S04]  /*0770*/  @!P5 STS [R3+0x280], RZ ;  /* 0x000280ff0300d388 */ /* 0x000fe80000000800 */
[----:B---3--:R-:W-:Y:S04]  /*0780*/  @P5 STS [R3+0x280], R8 ;  /* 0x0002800803005388 */ /* 0x008fe80000000800 */
[----:B------:R-:W-:Y:S04]  /*0790*/  @!P2 STS [R2+0x280], RZ ;  /* 0x000280ff0200a388 */ /* 0x000fe80000000800 */
[----:B--2---:R-:W-:Y:S04]  /*07a0*/  @P2 STS [R2+0x280], R15 ;  /* 0x0002800f02002388 */ /* 0x004fe80000000800 */
[----:B------:R-:W-:Y:S04]  /*07b0*/  @!P3 STS [R3+0x300], RZ ;  /* 0x000300ff0300b388 */ /* 0x000fe80000000800 */
[----:B-----5:R-:W-:Y:S04]  /*07c0*/  @P3 STS [R3+0x300], R14 ;  /* 0x0003000e03003388 */ /* 0x020fe80000000800 */
[----:B------:R-:W-:Y:S04]  /*07d0*/  @!P4 STS [R2+0x300], RZ ;  /* 0x000300ff0200c388 */ /* 0x000fe80000000800 */
[----:B------:R-:W-:Y:S04]  /*07e0*/  @P4 STS [R2+0x300], R17 ;  /* 0x0003001102004388 */ /* 0x000fe80000000800 */
[----:B------:R-:W-:Y:S04]  /*07f0*/  @!P1 STS [R3+0x380], RZ ;  /* 0x000380ff03009388 */ /* 0x000fe80000000800 */
[----:B------:R-:W-:Y:S04]  /*0800*/  @P1 STS [R3+0x380], R16 ;  /* 0x0003801003001388 */ /* 0x000fe80000000800 */
[----:B------:R-:W-:Y:S04]  /*0810*/  @!P0 STS [R2+0x380], RZ ;  /* 0x000380ff02008388 */ /* 0x000fe80000000800 */
[----:B------:R-:W-:Y:S01]  /*0820*/  @P0 STS [R2+0x380], R19 ;  /* 0x0003801302000388 */ /* 0x000fe20000000800 */
[----:B------:R-:W-:Y:S06]  /*0830*/  BAR.SYNC.DEFER_BLOCKING 0x0 ;  /* 0x0000000000007b1d */ /* 0x000fec0000010000 */
[----:B------:R-:W-:Y:S04]  /*0840*/  LDS R37, [R40] ;  /* 0x0000000028257984 */ /* 0x000fe80000000800 */
[----:B------:R-:W0:Y:S04]  /*0850*/  LDS.128 R4, [R41] ;  /* 0x0000000029047984 */ /* 0x000e280000000c00 */
[----:B------:R-:W1:Y:S04]  /*0860*/  LDS R46, [R40+0x80] ;  /* 0x00008000282e7984 */ /* 0x000e680000000800 */
[----:B------:R-:W2:Y:S04]  /*0870*/  LDS R39, [R40+0x100] ;  /* 0x0001000028277984 */ /* 0x000ea80000000800 */
[----:B------:R-:W3:Y:S04]  /*0880*/  LDS.128 R8, [R41+0x80] ;  /* 0x0000800029087984 */ /* 0x000ee80000000c00 */
[----:B------:R-:W-:Y:S01]  /*0890*/  LDS R36, [R40+0x180] ;  /* 0x0001800028247984 */ /* 0x000fe20000000800 */
[----:B0-----:R-:W-:-:S03]  /*08a0*/  FFMA R17, R37, R4, R12 ;  /* 0x0000000425117223 */ /* 0x001fc6000000000c */
[----:B------:R-:W0:Y:S01]  /*08b0*/  LDS.128 R12, [R41+0x100] ;  /* 0x00010000290c7984 */ /* 0x000e220000000c00 */
[----:B-1----:R-:W-:-:S03]  /*08c0*/  FFMA R4, R46, R5, R17 ;  /* 0x000000052e047223 */ /* 0x002fc60000000011 */
[----:B------:R-:W1:Y:S01]  /*08d0*/  LDS.128 R16, [R41+0x180] ;  /* 0x0001800029107984 */ /* 0x000e620000000c00 */
[----:B--2---:R-:W-:Y:S01]  /*08e0*/  FFMA R21, R39, R6, R4 ;  /* 0x0000000627157223 */ /* 0x004fe20000000004 */
[C---:B---3--:R-:W-:Y:S02]  /*08f0*/  FFMA R8, R37.reuse, R8, R26 ;  /* 0x0000000825087223 */ /* 0x048fe4000000001a */
[----:B------:R-:W2:Y:S01]  /*0900*/  LDS.128 R24, [R41+0x280] ;  /* 0x0002800029187984 */ /* 0x000ea20000000c00 */
[----:B0-----:R-:W-:Y:S01]  /*0910*/  FFMA R5, R37, R12, R20 ;  /* 0x0000000c25057223 */ /* 0x001fe20000000014 */
[----:B------:R-:W-:-:S03]  /*0920*/  FFMA R12, R36, R7, R21 ;  /* 0x00000007240c7223 */ /* 0x000fc60000000015 */
[C---:B------:R-:W-:Y:S01]  /*0930*/  FFMA R4, R46.reuse, R13, R5 ;  /* 0x0000000d2e047223 */ /* 0x040fe20000000005 */
[----:B-1----:R-:W-:Y:S02]  /*0940*/  FFMA R5, R37, R16, R22 ;  /* 0x0000001025057223 */ /* 0x002fe40000000016 */
[----:B------:R-:W0:Y:S01]  /*0950*/  LDS.128 R20, [R41+0x200] ;  /* 0x0002000029147984 */ /* 0x000e220000000c00 */
[----:B------:R-:W-:Y:S01]  /*0960*/  FFMA R13, R39, R14, R4 ;  /* 0x0000000e270d7223 */ /* 0x000fe20000000004 */
[C---:B------:R-:W-:Y:S01]  /*0970*/  FFMA R4, R46.reuse, R17, R5 ;  /* 0x000000112e047223 */ /* 0x040fe20000000005 */
[C---:B--2---:R-:W-:Y:S01]  /*0980*/  FFMA R24, R37.reuse, R24, R29 ;  /* 0x0000001825187223 */ /* 0x044fe2000000001d */
[----:B0-----:R-:W-:Y:S02]  /*0990*/  FFMA R5, R37, R20, R28 ;  /* 0x0000001425057223 */ /* 0x001fe4000000001c */
[----:B------:R-:W0:Y:S01]  /*09a0*/  LDS.128 R28, [R41+0x300] ;  /* 0x00030000291c7984 */ /* 0x000e220000000c00 */
[----:B------:R-:W-:Y:S01]  /*09b0*/  FFMA R18, R39, R18, R4 ;  /* 0x0000001227127223 */ /* 0x000fe20000000004 */
[----:B------:R-:W-:Y:S01]  /*09c0*/  FFMA R4, R46, R21, R5 ;  /* 0x000000152e047223 */ /* 0x000fe20000000005 */
[----:B0-----:R-:W-:-:S02]  /*09d0*/  FFMA R5, R37, R28, R32 ;  /* 0x0000001c25057223 */ /* 0x001fc40000000020 */
[----:B------:R-:W0:Y:S01]  /*09e0*/  LDS.128 R32, [R41+0x380] ;  /* 0x0003800029207984 */ /* 0x000e220000000c00 */
[C---:B------:R-:W-:Y:S01]  /*09f0*/  FFMA R9, R46.reuse, R9, R8 ;  /* 0x000000092e097223 */ /* 0x040fe20000000008 */
[----:B------:R-:W-:Y:S01]  /*0a00*/  FFMA R28, R39, R22, R4 ;  /* 0x00000016271c7223 */ /* 0x000fe20000000004 */
[C---:B------:R-:W-:Y:S02]  /*0a10*/  FFMA R8, R46.reuse, R29, R5 ;  /* 0x0000001d2e087223 */ /* 0x040fe40000000005 */
[----:B------:R-:W-:Y:S01]  /*0a20*/  LDS.128 R4, [R41+0x10] ;  /* 0x0000100029047984 */ /* 0x000fe20000000c00 */
[C---:B------:R-:W-:Y:S01]  /*0a30*/  FFMA R25, R46.reuse, R25, R24 ;  /* 0x000000192e197223 */ /* 0x040fe20000000018 */
[----:B0-----:R-:W-:Y:S02]  /*0a40*/  FFMA R32, R37, R32, R47 ;  /* 0x0000002025207223 */ /* 0x001fe4000000002f */
[----:B------:R-:W0:Y:S02]  /*0a50*/  LDS R37, [R40+0x200] ;  /* 0x0002000028257984 */ /* 0x000e240000000800 */
[----:B------:R-:W-:-:S02]  /*0a60*/  FFMA R33, R46, R33, R32 ;  /* 0x000000212e217223 */ /* 0x000fc40000000020 */
[----:B------:R-:W1:Y:S01]  /*0a70*/  LDS R46, [R40+0x280] ;  /* 0x00028000282e7984 */ /* 0x000e620000000800 */
[C---:B------:R-:W-:Y:S01]  /*0a80*/  FFMA R10, R39.reuse, R10, R9 ;  /* 0x0000000a270a7223 */ /* 0x040fe20000000009 */
[C---:B------:R-:W-:Y:S01]  /*0a90*/  FFMA R26, R39.reuse, R26, R25 ;  /* 0x0000001a271a7223 */ /* 0x040fe20000000019 */
[C---:B------:R-:W-:Y:S01]  /*0aa0*/  FFMA R30, R39.reuse, R30, R8 ;  /* 0x0000001e271e7223 */ /* 0x040fe20000000008 */
[----:B------:R-:W-:Y:S01]  /*0ab0*/  FFMA R34, R39, R34, R33 ;  /* 0x0000002227227223 */ /* 0x000fe20000000021 */
[C---:B------:R-:W-:Y:S01]  /*0ac0*/  FFMA R22, R36.reuse, R15, R13 ;  /* 0x0000000f24167223 */ /* 0x040fe2000000000d */
[----:B------:R-:W2:Y:S01]  /*0ad0*/  LDS R39, [R40+0x300] ;  /* 0x0003000028277984 */ /* 0x000ea20000000800 */
[C---:B------:R-:W-:Y:S01]  /*0ae0*/  FFMA R38, R36.reuse, R11, R10 ;  /* 0x0000000b24267223 */ /* 0x040fe2000000000a */
[C---:B------:R-:W-:Y:S01]  /*0af0*/  FFMA R20, R36.reuse, R19, R18 ;  /* 0x0000001324147223 */ /* 0x040fe20000000012 */
[C---:B------:R-:W-:Y:S01]  /*0b00*/  FFMA R28, R36.reuse, R23, R28 ;  /* 0x00000017241c7223 */ /* 0x040fe2000000001c */
[C---:B------:R-:W-:Y:S01]  /*0b10*/  FFMA R29, R36.reuse, R27, R26 ;  /* 0x0000001b241d7223 */ /* 0x040fe2000000001a */
[C---:B------:R-:W-:Y:S01]  /*0b20*/  FFMA R32, R36.reuse, R31, R30 ;  /* 0x0000001f24207223 */ /* 0x040fe2000000001e */
[----:B------:R-:W-:Y:S01]  /*0b30*/  FFMA R47, R36, R35, R34 ;  /* 0x00000023242f7223 */ /* 0x000fe20000000022 */
[----:B------:R-:W-:Y:S04]  /*0b40*/  LDS.128 R24, [R41+0x290] ;  /* 0x0002900029187984 */ /* 0x000fe80000000c00 */
[----:B------:R-:W-:Y:S04]  /*0b50*/  LDS R36, [R40+0x380] ;  /* 0x0003800028247984 */ /* 0x000fe80000000800 */
[----:B------:R-:W-:Y:S01]  /*0b60*/  LDS.128 R8, [R41+0x90] ;  /* 0x0000900029087984 */ /* 0x000fe20000000c00 */
[----:B0-----:R-:W-:-:S03]  /*0b70*/  FFMA R17, R37, R4, R12 ;  /* 0x0000000425117223 */ /* 0x001fc6000000000c */
[----:B------:R-:W0:Y:S01]  /*0b80*/  LDS.128 R12, [R41+0x110] ;  /* 0x00011000290c7984 */ /* 0x000e220000000c00 */
[----:B-1----:R-:W-:-:S03]  /*0b90*/  FFMA R4, R46, R5, R17 ;  /* 0x000000052e047223 */ /* 0x002fc60000000011 */
[----:B------:R-:W1:Y:S01]  /*0ba0*/  LDS.128 R16, [R41+0x190] ;  /* 0x0001900029107984 */ /* 0x000e620000000c00 */
[----:B--2---:R-:W-:Y:S01]  /*0bb0*/  FFMA R21, R39, R6, R4 ;  /* 0x0000000627157223 */ /* 0x004fe20000000004 */
[----:B0-----:R-:W-:-:S03]  /*0bc0*/  FFMA R5, R37, R12, R22 ;  /* 0x0000000c25057223 */ /* 0x001fc60000000016 */
[----:B------:R-:W-:Y:S01]  /*0bd0*/  FFMA R12, R36, R7, R21 ;  /* 0x00000007240c7223 */ /* 0x000fe20000000015 */
[C---:B------:R-:W-:Y:S01]  /*0be0*/  FFMA R4, R46.reuse, R13, R5 ;  /* 0x0000000d2e047223 */ /* 0x040fe20000000005 */
[----:B-1----:R-:W-:Y:S02]  /*0bf0*/  FFMA R5, R37, R16, R20 ;  /* 0x0000001025057223 */ /* 0x002fe40000000014 */
[----:B------:R-:W0:Y:S01]  /*0c00*/  LDS.128 R20, [R41+0x210] ;  /* 0x0002100029147984 */ /* 0x000e220000000c00 */
[----:B------:R-:W-:Y:S01]  /*0c10*/  FFMA R13, R39, R14, R4 ;  /* 0x0000000e270d7223 */ /* 0x000fe20000000004 */
[C---:B------:R-:W-:Y:S01]  /*0c20*/  FFMA R4, R46.reuse, R17, R5 ;  /* 0x000000112e047223 */ /* 0x040fe20000000005 */
[C---:B------:R-:W-:Y:S01]  /*0c30*/  FFMA R24, R37.reuse, R24, R29 ;  /* 0x0000001825187223 */ /* 0x040fe2000000001d */
[----:B0-----:R-:W-:Y:S02]  /*0c40*/  FFMA R5, R37, R20, R28 ;  /* 0x0000001425057223 */ /* 0x001fe4000000001c */
[----:B------:R-:W0:Y:S01]  /*0c50*/  LDS.128 R28, [R41+0x310] ;  /* 0x00031000291c7984 */ /* 0x000e220000000c00 */
[----:B------:R-:W-:Y:S01]  /*0c60*/  FFMA R18, R39, R18, R4 ;  /* 0x0000001227127223 */ /* 0x000fe20000000004 */
[----:B------:R-:W-:Y:S01]  /*0c70*/  FFMA R4, R46, R21, R5 ;  /* 0x000000152e047223 */ /* 0x000fe20000000005 */
[C---:B------:R-:W-:Y:S01]  /*0c80*/  FFMA R8, R37.reuse, R8, R38 ;  /* 0x0000000825087223 */ /* 0x040fe20000000026 */
[----:B0-----:R-:W-:-:S02]  /*0c90*/  FFMA R5, R37, R28, R32 ;  /* 0x0000001c25057223 */ /* 0x001fc40000000020 */
[----:B------:R-:W0:Y:S01]  /*0ca0*/  LDS.128 R32, [R41+0x390] ;  /* 0x0003900029207984 */ /* 0x000e220000000c00 */
[C---:B------:R-:W-:Y:S01]  /*0cb0*/  FFMA R9, R46.reuse, R9, R8 ;  /* 0x000000092e097223 */ /* 0x040fe20000000008 */
[----:B------:R-:W-:Y:S01]  /*0cc0*/  FFMA R28, R39, R22, R4 ;  /* 0x00000016271c7223 */ /* 0x000fe20000000004 */
[----:B------:R-:W-:Y:S02]  /*0cd0*/  FFMA R8, R46, R29, R5 ;  /* 0x0000001d2e087223 */ /* 0x000fe40000000005 */
[----:B------:R-:W-:Y:S01]  /*0ce0*/  LDS.128 R4, [R41+0x20] ;  /* 0x0000200029047984 */ /* 0x000fe20000000c00 */
[----:B0-----:R-:W-:-:S03]  /*0cf0*/  FFMA R32, R37, R32, R47 ;  /* 0x0000002025207223 */ /* 0x001fc6000000002f */
[----:B------:R-:W0:Y:S01]  /*0d00*/  LDS R37, [R40+0x400] ;  /* 0x0004000028257984 */ /* 0x000e220000000800 */
[----:B------:R-:W-:Y:S01]  /*0d10*/  FFMA R22, R36, R15, R13 ;  /* 0x0000000f24167223 */ /* 0x000fe2000000000d */
[C---:B------:R-:W-:Y:S01]  /*0d20*/  FFMA R25, R46.reuse, R25, R24 ;  /* 0x000000192e197223 */ /* 0x040fe20000000018 */
[----:B------:R-:W-:Y:S01]  /*0d30*/  FFMA R33, R46, R33, R32 ;  /* 0x000000212e217223 */ /* 0x000fe20000000020 */
[C---:B------:R-:W-:Y:S01]  /*0d40*/  FFMA R10, R39.reuse, R10, R9 ;  /* 0x0000000a270a7223 */ /* 0x040fe20000000009 */
[C---:B------:R-:W-:Y:S01]  /*0d50*/  FFMA R30, R39.reuse, R30, R8 ;  /* 0x0000001e271e7223 */ /* 0x040fe20000000008 */
[C---:B------:R-:W-:Y:S01]  /*0d60*/  FFMA R26, R39.reuse, R26, R25 ;  /* 0x0000001a271a7223 */ /* 0x040fe20000000019 */
[----:B------:R-:W-:Y:S01]  /*0d70*/  FFMA R34, R39, R34, R33 ;  /* 0x0000002227227223 */ /* 0x000fe20000000021 */
[C---:B------:R-:W-:Y:S01]  /*0d80*/  FFMA R20, R36.reuse, R19, R18 ;  /* 0x0000001324147223 */ /* 0x040fe20000000012 */
[----:B------:R-:W-:Y:S04]  /*0d90*/  LDS R39, [R40+0x480] ;  /* 0x0004800028277984 */ /* 0x000fe80000000800 */
[----:B------:R-:W1:Y:S01]  /*0da0*/  LDS.128 R16, [R41+0x1a0] ;  /* 0x0001a00029107984 */ /* 0x000e620000000c00 */
[----:B0-----:R-:W-:Y:S01]  /*0db0*/  FFMA R4, R37, R4, R12 ;  /* 0x0000000425047223 */ /* 0x001fe2000000000c */
[----:B------:R-:W-:-:S02]  /*0dc0*/  FFMA R28, R36, R23, R28 ;  /* 0x00000017241c7223 */ /* 0x000fc4000000001c */
[----:B------:R-:W0:Y:S01]  /*0dd0*/  LDS.128 R12, [R41+0x120] ;  /* 0x00012000290c7984 */ /* 0x000e220000000c00 */
[----:B------:R-:W-:-:S03]  /*0de0*/  FFMA R29, R36, R27, R26 ;  /* 0x0000001b241d7223 */ /* 0x000fc6000000001a */
[----:B------:R-:W2:Y:S04]  /*0df0*/  LDS.128 R24, [R41+0x2a0] ;  /* 0x0002a00029187984 */ /* 0x000ea80000000c00 */
[----:B------:R-:W-:Y:S01]  /*0e00*/  LDS R46, [R40+0x500] ;  /* 0x00050000282e7984 */ /* 0x000fe20000000800 */
[C---:B-1----:R-:W-:Y:S01]  /*0e10*/  FFMA R16, R37.reuse, R16, R20 ;  /* 0x0000001025107223 */ /* 0x042fe20000000014 */
[----:B0-----:R-:W-:-:S04]  /*0e20*/  FFMA R22, R37, R12, R22 ;  /* 0x0000000c25167223 */ /* 0x001fc80000000016 */
[----:B------:R-:W-:Y:S02]  /*0e30*/  FFMA R13, R39, R13, R22 ;  /* 0x0000000d270d7223 */ /* 0x000fe40000000016 */
[----:B------:R-:W0:Y:S01]  /*0e40*/  LDS.128 R20, [R41+0x220] ;  /* 0x0002200029147984 */ /* 0x000e220000000c00 */
[C---:B------:R-:W-:Y:S01]  /*0e50*/  FFMA R38, R36.reuse, R11, R10 ;  /* 0x0000000b24267223 */ /* 0x040fe2000000000a */
[C---:B------:R-:W-:Y:S01]  /*0e60*/  FFMA R32, R36.reuse, R31, R30 ;  /* 0x0000001f24207223 */ /* 0x040fe2000000001e */
[----:B--2---:R-:W-:Y:S01]  /*0e70*/  FFMA R24, R37, R24, R29 ;  /* 0x0000001825187223 */ /* 0x004fe2000000001d */
[----:B------:R-:W1:Y:S01]  /*0e80*/  LDS.128 R8, [R41+0xa0] ;  /* 0x0000a00029087984 */ /* 0x000e620000000c00 */
[----:B------:R-:W-:-:S03]  /*0e90*/  FFMA R47, R36, R35, R34 ;  /* 0x00000023242f7223 */ /* 0x000fc60000000022 */
[----:B------:R-:W2:Y:S01]  /*0ea0*/  LDS R36, [R40+0x580] ;  /* 0x0005800028247984 */ /* 0x000ea20000000800 */
[----:B0-----:R-:W-:-:S03]  /*0eb0*/  FFMA R20, R37, R20, R28 ;  /* 0x0000001425147223 */ /* 0x001fc6000000001c */
[----:B------:R-:W0:Y:S01]  /*0ec0*/  LDS.128 R28, [R41+0x320] ;  /* 0x00032000291c7984 */ /* 0x000e220000000c00 */
[----:B------:R-:W-:Y:S01]  /*0ed0*/  FFMA R5, R39, R5, R4 ;  /* 0x0000000527057223 */ /* 0x000fe20000000004 */
[----:B-1----:R-:W-:-:S03]  /*0ee0*/  FFMA R8, R37, R8, R38 ;  /* 0x0000000825087223 */ /* 0x002fc60000000026 */
[----:B------:R-:W-:Y:S01]  /*0ef0*/  FFMA R5, R46, R6, R5 ;  /* 0x000000062e057223 */ /* 0x000fe20000000005 */
[----:B------:R-:W-:-:S03]  /*0f00*/  FFMA R9, R39, R9, R8 ;  /* 0x0000000927097223 */ /* 0x000fc60000000008 */
[----:B--2---:R-:W-:Y:S01]  /*0f10*/  FFMA R12, R36, R7, R5 ;  /* 0x00000007240c7223 */ /* 0x004fe20000000005 */
[----:B------:R-:W-:Y:S01]  /*0f20*/  FFMA R10, R46, R10, R9 ;  /* 0x0000000a2e0a7223 */ /* 0x000fe20000000009 */
[----:B------:R-:W-:Y:S01]  /*0f30*/  LDS.128 R4, [R41+0x30] ;  /* 0x0000300029047984 */ /* 0x000fe20000000c00 */
[----:B0-----:R-:W-:-:S03]  /*0f40*/  FFMA R28, R37, R28, R32 ;  /* 0x0000001c251c7223 */ /* 0x001fc60000000020 */
[----:B------:R-:W0:Y:S01]  /*0f50*/  LDS.128 R32, [R41+0x3a0] ;  /* 0x0003a00029207984 */ /* 0x000e220000000c00 */
[----:B------:R-:W-:-:S03]  /*0f60*/  FFMA R9, R39, R29, R28 ;  /* 0x0000001d27097223 */ /* 0x000fc6000000001c */
[----:B------:R-:W1:Y:S01]  /*0f70*/  LDS R29, [R40+0x600] ;  /* 0x00060000281d7984 */ /* 0x000e620000000800 */
[C---:B------:R-:W-:Y:S01]  /*0f80*/  FFMA R25, R39.reuse, R25, R24 ;  /* 0x0000001927197223 */ /* 0x040fe20000000018 */
[C---:B------:R-:W-:Y:S01]  /*0f90*/  FFMA R13, R46.reuse, R14, R13 ;  /* 0x0000000e2e0d7223 */ /* 0x040fe2000000000d */
[C---:B------:R-:W-:Y:S01]  /*0fa0*/  FFMA R17, R39.reuse, R17, R16 ;  /* 0x0000001127117223 */ /* 0x040fe20000000010 */
[----:B------:R-:W-:Y:S01]  /*0fb0*/  FFMA R21, R39, R21, R20 ;  /* 0x0000001527157223 */ /* 0x000fe20000000014 */
[C---:B------:R-:W-:Y:S01]  /*0fc0*/  FFMA R14, R46.reuse, R26, R25 ;  /* 0x0000001a2e0e7223 */ /* 0x040fe20000000019 */
[----:B------:R-:W2:Y:S01]  /*0fd0*/  LDS R28, [R40+0x680] ;  /* 0x00068000281c7984 */ /* 0x000ea20000000800 */
[----:B------:R-:W-:Y:S01]  /*0fe0*/  FFMA R18, R46, R18, R17 ;  /* 0x000000122e127223 */ /* 0x000fe20000000011 */
[C---:B------:R-:W-:Y:S01]  /*0ff0*/  FFMA R26, R36.reuse, R15, R13 ;  /* 0x0000000f241a7223 */ /* 0x040fe2000000000d */
[----:B------:R-:W-:Y:S01]  /*1000*/  FFMA R27, R36, R27, R14 ;  /* 0x0000001b241b7223 */ /* 0x000fe2000000000e */
[C---:B------:R-:W-:Y:S01]  /*1010*/  FFMA R20, R46.reuse, R22, R21 ;  /* 0x000000162e147223 */ /* 0x040fe20000000015 */
[----:B------:R-:W-:Y:S01]  /*1020*/  FFMA R24, R46, R30, R9 ;  /* 0x0000001e2e187223 */ /* 0x000fe20000000009 */
[C---:B------:R-:W-:Y:S01]  /*1030*/  FFMA R38, R36.reuse, R11, R10 ;  /* 0x0000000b24267223 */ /* 0x040fe2000000000a */
[C---:B------:R-:W-:Y:S01]  /*1040*/  FFMA R22, R36.reuse, R19, R18 ;  /* 0x0000001324167223 */ /* 0x040fe20000000012 */
[----:B------:R-:W3:Y:S01]  /*1050*/  LDS.128 R8, [R41+0xb0] ;  /* 0x0000b00029087984 */ /* 0x000ee20000000c00 */
[C---:B------:R-:W-:Y:S01]  /*1060*/  FFMA R20, R36.reuse, R23, R20 ;  /* 0x0000001724147223 */ /* 0x040fe20000000014 */
[----:B------:R-:W-:Y:S01]  /*1070*/  FFMA R24, R36, R31, R24 ;  /* 0x0000001f24187223 */ /* 0x000fe20000000018 */
[----:B0-----:R-:W-:-:S04]  /*1080*/  FFMA R32, R37, R32, R47 ;  /* 0x0000002025207223 */ /* 0x001fc8000000002f */
[----:B------:R-:W-:Y:S01]  /*1090*/  FFMA R33, R39, R33, R32 ;  /* 0x0000002127217223 */ /* 0x000fe20000000020 */
[----:B-1----:R-:W-:Y:S01]  /*10a0*/  FFMA R17, R29, R4, R12 ;  /* 0x000000041d117223 */ /* 0x002fe2000000000c */
[----:B------:R-:W-:Y:S02]  /*10b0*/  LDS R39, [R40+0x900] ;  /* 0x0009000028277984 */ /* 0x000fe40000000800 */
[----:B------:R-:W-:Y:S02]  /*10c0*/  FFMA R34, R46, R34, R33 ;  /* 0x000000222e227223 */ /* 0x000fe40000000021 */
[----:B------:R-:W0:Y:S04]  /*10d0*/  LDS.128 R12, [R41+0x130] ;  /* 0x00013000290c7984 */ /* 0x000e280000000c00 */
[----:B------:R-:W1:Y:S01]  /*10e0*/  LDS R33, [R40+0x700] ;  /* 0x0007000028217984 */ /* 0x000e620000000800 */
[----:B------:R-:W-:-:S03]  /*10f0*/  FFMA R35, R36, R35, R34 ;  /* 0x0000002324237223 */ /* 0x000fc60000000022 */
[----:B------:R-:W4:Y:S01]  /*1100*/  LDS R36, [R40+0x780] ;  /* 0x0007800028247984 */ /* 0x000f220000000800 */
[----:B--2---:R-:W-:-:S03]  /*1110*/  FFMA R4, R28, R5, R17 ;  /* 0x000000051c047223 */ /* 0x004fc60000000011 */
[----:B------:R-:W2:Y:S01]  /*1120*/  LDS.128 R16, [R41+0x1b0] ;  /* 0x0001b00029107984 */ /* 0x000ea20000000c00 */
[C---:B---3--:R-:W-:Y:S01]  /*1130*/  FFMA R8, R29.reuse, R8, R38 ;  /* 0x000000081d087223 */ /* 0x048fe20000000026 */
[----:B0-----:R-:W-:Y:S01]  /*1140*/  FFMA R5, R29, R12, R26 ;  /* 0x0000000c1d057223 */ /* 0x001fe2000000001a */
[----:B-1----:R-:W-:-:S03]  /*1150*/  FFMA R21, R33, R6, R4 ;  /* 0x0000000621157223 */ /* 0x002fc60000000004 */
[----:B------:R-:W-:Y:S01]  /*1160*/  FFMA R26, R28, R13, R5 ;  /* 0x0000000d1c1a7223 */ /* 0x000fe20000000005 */
[----:B----4-:R-:W-:Y:S02]  /*1170*/  FFMA R38, R36, R7, R21 ;  /* 0x0000000724267223 */ /* 0x010fe40000000015 */
[----:B------:R-:W0:Y:S01]  /*1180*/  LDS.128 R4, [R41+0x230] ;  /* 0x0002300029047984 */ /* 0x000e220000000c00 */
[----:B------:R-:W-:Y:S01]  /*1190*/  FFMA R9, R28, R9, R8 ;  /* 0x000000091c097223 */ /* 0x000fe20000000008 */
[----:B--2---:R-:W-:-:S03]  /*11a0*/  FFMA R21, R29, R16, R22 ;  /* 0x000000101d157223 */ /* 0x004fc60000000016 */
[C---:B------:R-:W-:Y:S01]  /*11b0*/  FFMA R10, R33.reuse, R10, R9 ;  /* 0x0000000a210a7223 */ /* 0x040fe20000000009 */
[----:B------:R-:W-:Y:S01]  /*11c0*/  FFMA R13, R33, R14, R26 ;  /* 0x0000000e210d7223 */ /* 0x000fe2000000001a */
[----:B------:R-:W-:Y:S02]  /*11d0*/  FFMA R14, R28, R17, R21 ;  /* 0x000000111c0e7223 */ /* 0x000fe40000000015 */
[----:B------:R-:W-:Y:S02]  /*11e0*/  FFMA R12, R36, R11, R10 ;  /* 0x0000000b240c7223 */ /* 0x000fe4000000000a */
[----:B------:R-:W1:Y:S01]  /*11f0*/  LDS.128 R8, [R41+0x2b0] ;  /* 0x0002b00029087984 */ /* 0x000e620000000c00 */
[----:B0-----:R-:W-:-:S03]  /*1200*/  FFMA R17, R29, R4, R20 ;  /* 0x000000041d117223 */ /* 0x001fc60000000014 */
[----:B------:R-:W0:Y:S01]  /*1210*/  LDS.128 R20, [R41+0x330] ;  /* 0x0003300029147984 */ /* 0x000e220000000c00 */
[C---:B------:R-:W-:Y:S01]  /*1220*/  FFMA R4, R28.reuse, R5, R17 ;  /* 0x000000051c047223 */ /* 0x040fe20000000011 */
[C---:B-1----:R-:W-:Y:S01]  /*1230*/  FFMA R8, R29.reuse, R8, R27 ;  /* 0x000000081d087223 */ /* 0x042fe2000000001b */
[----:B0-----:R-:W-:Y:S02]  /*1240*/  FFMA R5, R29, R20, R24 ;  /* 0x000000141d057223 */ /* 0x001fe40000000018 */
[----:B------:R-:W0:Y:S01]  /*1250*/  LDS.128 R24, [R41+0x3b0] ;  /* 0x0003b00029187984 */ /* 0x000e220000000c00 */
[C---:B------:R-:W-:Y:S01]  /*1260*/  FFMA R9, R28.reuse, R9, R8 ;  /* 0x000000091c097223 */ /* 0x040fe20000000008 */
[C---:B------:R-:W-:Y:S01]  /*1270*/  FFMA R6, R33.reuse, R6, R4 ;  /* 0x0000000621067223 */ /* 0x040fe20000000004 */
[----:B------:R-:W-:Y:S01]  /*1280*/  FFMA R4, R28, R21, R5 ;  /* 0x000000151c047223 */ /* 0x000fe20000000005 */
[----:B------:R-:W-:Y:S01]  /*1290*/  LDS R8, [R40+0x880] ;  /* 0x0008800028087984 */ /* 0x000fe20000000800 */
[----:B------:R-:W-:-:S03]  /*12a0*/  FFMA R10, R33, R10, R9 ;  /* 0x0000000a210a7223 */ /* 0x000fc60000000009 */
[----:B------:R-:W-:Y:S01]  /*12b0*/  LDS R9, [R40+0x800] ;  /* 0x0008000028097984 */ /* 0x000fe20000000800 */
[C---:B------:R-:W-:Y:S01]  /*12c0*/  FFMA R18, R33.reuse, R18, R14 ;  /* 0x0000001221127223 */ /* 0x040fe2000000000e */
[----:B------:R-:W-:Y:S01]  /*12d0*/  FFMA R22, R33, R22, R4 ;  /* 0x0000001621167223 */ /* 0x000fe20000000004 */
[C---:B------:R-:W-:Y:S01]  /*12e0*/  FFMA R16, R36.reuse, R7, R6 ;  /* 0x0000000724107223 */ /* 0x040fe20000000006 */
[C---:B------:R-:W-:Y:S01]  /*12f0*/  FFMA R17, R36.reuse, R11, R10 ;  /* 0x0000000b24117223 */ /* 0x040fe2000000000a */
[C---:B------:R-:W-:Y:S01]  /*1300*/  FFMA R20, R36.reuse, R15, R13 ;  /* 0x0000000f24147223 */ /* 0x040fe2000000000d */
[C---:B------:R-:W-:Y:S01]  /*1310*/  FFMA R18, R36.reuse, R19, R18 ;  /* 0x0000001324127223 */ /* 0x040fe20000000012 */
[----:B------:R-:W-:Y:S01]  /*1320*/  FFMA R10, R36, R23, R22 ;  /* 0x00000017240a7223 */ /* 0x000fe20000000016 */
[----:B------:R-:W1:Y:S01]  /*1330*/  LDS.128 R4, [R41+0x140] ;  /* 0x0001400029047984 */ /* 0x000e620000000c00 */
[----:B0-----:R-:W-:-:S04]  /*1340*/  FFMA R24, R29, R24, R35 ;  /* 0x000000181d187223 */ /* 0x001fc80000000023 */
[----:B------:R-:W-:Y:S02]  /*1350*/  FFMA R25, R28, R25, R24 ;  /* 0x000000191c197223 */ /* 0x000fe40000000018 */
[----:B------:R-:W0:Y:S02]  /*1360*/  LDS.128 R28, [R41+0x40] ;  /* 0x00004000291c7984 */ /* 0x000e240000000c00 */
[----:B------:R-:W-:Y:S02]  /*1370*/  FFMA R26, R33, R26, R25 ;  /* 0x0000001a211a7223 */ /* 0x000fe40000000019 */
[----:B------:R-:W2:Y:S02]  /*1380*/  LDS.128 R32, [R41+0xc0] ;  /* 0x0000c00029207984 */ /* 0x000ea40000000c00 */
[----:B------:R-:W-:Y:S02]  /*1390*/  FFMA R11, R36, R27, R26 ;  /* 0x0000001b240b7223 */ /* 0x000fe4000000001a */
[----:B------:R-:W3:Y:S01]  /*13a0*/  LDS R36, [R40+0x980] ;  /* 0x0009800028247984 */ /* 0x000ee20000000800 */
[----:B-1----:R-:W-:-:S03]  /*13b0*/  FFMA R19, R9, R4, R20 ;  /* 0x0000000409137223 */ /* 0x002fc60000000014 */
[----:B------:R-:W-:Y:S01]  /*13c0*/  LDS.128 R24, [R41+0x240] ;  /* 0x0002400029187984 */ /* 0x000fe20000000c00 */
[----:B0-----:R-:W-:-:S04]  /*13d0*/  FFMA R13, R9, R28, R38 ;  /* 0x0000001c090d7223 */ /* 0x001fc80000000026 */
[----:B------:R-:W-:Y:S01]  /*13e0*/  FFMA R22, R8, R29, R13 ;  /* 0x0000001d08167223 */ /* 0x000fe2000000000d */
[----:B--2---:R-:W-:Y:S02]  /*13f0*/  FFMA R32, R9, R32, R12 ;  /* 0x0000002009207223 */ /* 0x004fe4000000000c */
[----:B------:R-:W0:Y:S01]  /*1400*/  LDS.128 R12, [R41+0x1c0] ;  /* 0x0001c000290c7984 */ /* 0x000e220000000c00 */
[----:B------:R-:W-:-:S04]  /*1410*/  FFMA R21, R39, R30, R22 ;  /* 0x0000001e27157223 */ /* 0x000fc80000000016 */
[----:B---3--:R-:W-:Y:S02]  /*1420*/  FFMA R4, R36, R31, R21 ;  /* 0x0000001f24047223 */ /* 0x008fe40000000015 */
[----:B------:R-:W1:Y:S01]  /*1430*/  LDS.128 R28, [R41+0x2c0] ;  /* 0x0002c000291c7984 */ /* 0x000e620000000c00 */
[----:B------:R-:W-:-:S04]  /*1440*/  FFMA R20, R8, R5, R19 ;  /* 0x0000000508147223 */ /* 0x000fc80000000013 */
[----:B------:R-:W-:Y:S02]  /*1450*/  FFMA R5, R39, R6, R20 ;  /* 0x0000000627057223 */ /* 0x000fe40000000014 */
[----:B------:R-:W2:Y:S01]  /*1460*/  LDS.128 R20, [R41+0x340] ;  /* 0x0003400029147984 */ /* 0x000ea20000000c00 */
[----:B0-----:R-:W-:-:S04]  /*1470*/  FFMA R19, R9, R12, R18 ;  /* 0x0000000c09137223 */ /* 0x001fc80000000012 */
[C---:B------:R-:W-:Y:S01]  /*1480*/  FFMA R6, R8.reuse, R13, R19 ;  /* 0x0000000d08067223 */ /* 0x040fe20000000013 */
[C---:B------:R-:W-:Y:S01]  /*1490*/  FFMA R13, R9.reuse, R24, R16 ;  /* 0x00000018090d7223 */ /* 0x040fe20000000010 */
[----:B-1----:R-:W-:Y:S02]  /*14a0*/  FFMA R28, R9, R28, R17 ;  /* 0x0000001c091c7223 */ /* 0x002fe40000000011 */
[----:B------:R-:W0:Y:S01]  /*14b0*/  LDS.128 R16, [R41+0x3c0] ;  /* 0x0003c00029107984 */ /* 0x000e220000000c00 */
[----:B------:R-:W-:Y:S01]  /*14c0*/  FFMA R14, R39, R14, R6 ;  /* 0x0000000e270e7223 */ /* 0x000fe20000000006 */
[C---:B------:R-:W-:Y:S01]  /*14d0*/  FFMA R6, R8.reuse, R25, R13 ;  /* 0x0000001908067223 */ /* 0x040fe2000000000d */
[C---:B------:R-:W-:Y:S01]  /*14e0*/  FFMA R29, R8.reuse, R29, R28 ;  /* 0x0000001d081d7223 */ /* 0x040fe2000000001c */
[----:B--2---:R-:W-:Y:S02]  /*14f0*/  FFMA R13, R9, R20, R10 ;  /* 0x00000014090d7223 */ /* 0x004fe4000000000a */
[C---:B------:R-:W-:Y:S01]  /*1500*/  FFMA R6, R39.reuse, R26, R6 ;  /* 0x0000001a27067223 */ /* 0x040fe20000000006 */
[----:B------:R-:W-:Y:S01]  /*1510*/  FFMA R30, R39, R30, R29 ;  /* 0x0000001e271e7223 */ /* 0x000fe2000000001d */
[----:B0-----:R-:W-:Y:S01]  /*1520*/  FFMA R16, R9, R16, R11 ;  /* 0x0000001009107223 */ /* 0x001fe2000000000b */
[C---:B------:R-:W-:Y:S01]  /*1530*/  FFMA R13, R8.reuse, R21, R13 ;  /* 0x00000015080d7223 */ /* 0x040fe2000000000d */
[C---:B------:R-:W-:Y:S01]  /*1540*/  FFMA R33, R8.reuse, R33, R32 ;  /* 0x0000002108217223 */ /* 0x040fe20000000020 */
[----:B------:R-:W-:Y:S01]  /*1550*/  LDS R21, [R40+0xa00] ;  /* 0x000a000028157984 */ /* 0x000fe20000000800 */
[----:B------:R-:W-:Y:S01]  /*1560*/  FFMA R17, R8, R17, R16 ;  /* 0x0000001108117223 */ /* 0x000fe20000000010 */
[C---:B------:R-:W-:Y:S01]  /*1570*/  FFMA R16, R36.reuse, R27, R6 ;  /* 0x0000001b24107223 */ /* 0x040fe20000000006 */
[C---:B------:R-:W-:Y:S01]  /*1580*/  FFMA R6, R36.reuse, R31, R30 ;  /* 0x0000001f24067223 */ /* 0x040fe2000000001e */
[----:B------:R-:W-:Y:S01]  /*1590*/  FFMA R34, R39, R34, R33 ;  /* 0x0000002227227223 */ /* 0x000fe20000000021 */
[----:B------:R-:W0:Y:S01]  /*15a0*/  LDS.128 R28, [R41+0x1d0] ;  /* 0x0001d000291c7984 */ /* 0x000e220000000c00 */
[----:B------:R-:W-:-:S02]  /*15b0*/  FFMA R15, R36, R15, R14 ;  /* 0x0000000f240f7223 */ /* 0x000fc4000000000e */
[----:B------:R-:W-:Y:S01]  /*15c0*/  FFMA R37, R36, R35, R34 ;  /* 0x0000002324257223 */ /* 0x000fe20000000022 */
[----:B------:R-:W1:Y:S04]  /*15d0*/  LDS.128 R8, [R41+0x50] ;  /* 0x0000500029087984 */ /* 0x000e680000000c00 */
[----:B------:R-:W2:Y:S01]  /*15e0*/  LDS.128 R24, [R41+0x150] ;  /* 0x0001500029187984 */ /* 0x000ea20000000c00 */
[----:B------:R-:W-:-:S03]  /*15f0*/  FFMA R22, R39, R22, R13 ;  /* 0x0000001627167223 */ /* 0x000fc6000000000d */
[----:B------:R-:W3:Y:S04]  /*1600*/  LDS.128 R32, [R41+0xd0] ;  /* 0x0000d00029207984 */ /* 0x000ee80000000c00 */
[----:B------:R-:W4:Y:S01]  /*1610*/  LDS R20, [R40+0xa80] ;  /* 0x000a800028147984 */ /* 0x000f220000000800 */
[----:B0-----:R-:W-:-:S03]  /*1620*/  FFMA R28, R21, R28, R15 ;  /* 0x0000001c151c7223 */ /* 0x001fc6000000000f */
[----:B------:R-:W0:Y:S01]  /*1630*/  LDS.128 R12, [R41+0x250] ;  /* 0x00025000290c7984 */ /* 0x000e220000000c00 */
[C---:B------:R-:W-:Y:S01]  /*1640*/  FFMA R5, R36.reuse, R7, R5 ;  /* 0x0000000724057223 */ /* 0x040fe20000000005 */
[----:B------:R-:W-:Y:S01]  /*1650*/  FFMA R18, R39, R18, R17 ;  /* 0x0000001227127223 */ /* 0x000fe20000000011 */
[C---:B-1----:R-:W-:Y:S02]  /*1660*/  FFMA R7, R21.reuse, R8, R4 ;  /* 0x0000000815077223 */ /* 0x042fe40000000004 */
[C---:B--2---:R-:W-:Y:S01]  /*1670*/  FFMA R5, R21.reuse, R24, R5 ;  /* 0x0000001815057223 */ /* 0x044fe20000000005 */
[C---:B------:R-:W-:Y:S01]  /*1680*/  FFMA R23, R36.reuse, R23, R22 ;  /* 0x0000001724177223 */ /* 0x040fe20000000016 */
[----:B---3--:R-:W-:Y:S01]  /*1690*/  FFMA R32, R21, R32, R37 ;  /* 0x0000002015207223 */ /* 0x008fe20000000025 */
[----:B------:R-:W-:Y:S01]  /*16a0*/  FFMA R36, R36, R19, R18 ;  /* 0x0000001324247223 */ /* 0x000fe20000000012 */
[----:B------:R-:W-:Y:S01]  /*16b0*/  LDS R24, [R40+0xb80] ;  /* 0x000b800028187984 */ /* 0x000fe20000000800 */
[C---:B----4-:R-:W-:Y:S01]  /*16c0*/  FFMA R4, R20.reuse, R9, R7 ;  /* 0x0000000914047223 */ /* 0x050fe20000000007 */
[C---:B------:R-:W-:Y:S01]  /*16d0*/  FFMA R25, R20.reuse, R25, R5 ;  /* 0x0000001914197223 */ /* 0x040fe20000000005 */
[----:B------:R-:W-:-:S02]  /*16e0*/  FFMA R7, R20, R33, R32 ;  /* 0x0000002114077223 */ /* 0x000fc40000000020 */
[----:B------:R-:W1:Y:S01]  /*16f0*/  LDS R33, [R40+0xb00] ;  /* 0x000b000028217984 */ /* 0x000e620000000800 */
[----:B0-----:R-:W-:-:S03]  /*1700*/  FFMA R5, R21, R12, R16 ;  /* 0x0000000c15057223 */ /* 0x001fc60000000010 */
[----:B------:R-:W0:Y:S01]  /*1710*/  LDS.128 R16, [R41+0x2d0] ;  /* 0x0002d00029107984 */ /* 0x000e220000000c00 */
[----:B------:R-:W-:Y:S01]  /*1720*/  FFMA R12, R20, R13, R5 ;  /* 0x0000000d140c7223 */ /* 0x000fe20000000005 */
[C---:B-1----:R-:W-:Y:S01]  /*1730*/  FFMA R9, R33.reuse, R10, R4 ;  /* 0x0000000a21097223 */ /* 0x042fe20000000004 */
[----:B------:R-:W-:Y:S01]  /*1740*/  FFMA R34, R33, R34, R7 ;  /* 0x0000002221227223 */ /* 0x000fe20000000007 */
[C---:B0-----:R-:W-:Y:S02]  /*1750*/  FFMA R13, R21.reuse, R16, R6 ;  /* 0x00000010150d7223 */ /* 0x041fe40000000006 */
[----:B------:R-:W0:Y:S02]  /*1760*/  LDS.128 R4, [R41+0x350] ;  /* 0x0003500029047984 */ /* 0x000e240000000c00 */
[----:B0-----:R-:W-:Y:S01]  /*1770*/  FFMA R8, R21, R4, R23 ;  /* 0x0000000415087223 */ /* 0x001fe20000000017 */
[----:B------:R-:W-:-:S03]  /*1780*/  FFMA R4, R24, R11, R9 ;  /* 0x0000000b18047223 */ /* 0x000fc60000000009 */
[C---:B------:R-:W-:Y:S02]  /*1790*/  FFMA R5, R20.reuse, R5, R8 ;  /* 0x0000000514057223 */ /* 0x040fe40000000008 */
[----:B------:R-:W0:Y:S01]  /*17a0*/  LDS.128 R8, [R41+0x3d0] ;  /* 0x0003d00029087984 */ /* 0x000e220000000c00 */
[C---:B------:R-:W-:Y:S01]  /*17b0*/  FFMA R29, R20.reuse, R29, R28 ;  /* 0x0000001d141d7223 */ /* 0x040fe2000000001c */
[----:B------:R-:W-:Y:S01]  /*17c0*/  FFMA R26, R33, R26, R25 ;  /* 0x0000001a211a7223 */ /* 0x000fe20000000019 */
[----:B------:R-:W-:Y:S01]  /*17d0*/  FFMA R17, R20, R17, R13 ;  /* 0x0000001114117223 */ /* 0x000fe2000000000d */
[----:B------:R-:W-:Y:S01]  /*17e0*/  LDS R25, [R40+0xc00] ;  /* 0x000c000028197984 */ /* 0x000fe20000000800 */
[----:B0-----:R-:W-:-:S03]  /*17f0*/  FFMA R8, R21, R8, R36 ;  /* 0x0000000815087223 */ /* 0x001fc60000000024 */
[----:B------:R-:W-:Y:S01]  /*1800*/  LDS.128 R36, [R41+0xe0] ;  /* 0x0000e00029247984 */ /* 0x000fe20000000c00 */
[----:B------:R-:W-:-:S03]  /*1810*/  FFMA R9, R20, R9, R8 ;  /* 0x0000000914097223 */ /* 0x000fc60000000008 */
[----:B------:R-:W0:Y:S01]  /*1820*/  LDS.128 R20, [R41+0x60] ;  /* 0x0000600029147984 */ /* 0x000e220000000c00 */
[C---:B------:R-:W-:Y:S01]  /*1830*/  FFMA R6, R33.reuse, R6, R5 ;  /* 0x0000000621067223 */ /* 0x040fe20000000005 */
[C---:B------:R-:W-:Y:S01]  /*1840*/  FFMA R30, R33.reuse, R30, R29 ;  /* 0x0000001e211e7223 */ /* 0x040fe2000000001d */
[C---:B------:R-:W-:Y:S02]  /*1850*/  FFMA R18, R33.reuse, R18, R17 ;  /* 0x0000001221127223 */ /* 0x040fe40000000011 */
[C---:B------:R-:W-:Y:S01]  /*1860*/  FFMA R17, R24.reuse, R7, R6 ;  /* 0x0000000718117223 */ /* 0x040fe20000000006 */
[C---:B------:R-:W-:Y:S01]  /*1870*/  FFMA R35, R24.reuse, R35, R34 ;  /* 0x0000002318237223 */ /* 0x040fe20000000022 */
[C---:B------:R-:W-:Y:S02]  /*1880*/  FFMA R5, R24.reuse, R31, R30 ;  /* 0x0000001f18057223 */ /* 0x040fe4000000001e */
[----:B------:R-:W-:Y:S01]  /*1890*/  LDS.128 R28, [R41+0x160] ;  /* 0x00016000291c7984 */ /* 0x000fe20000000c00 */
[C---:B------:R-:W-:Y:S01]  /*18a0*/  FFMA R12, R33.reuse, R14, R12 ;  /* 0x0000000e210c7223 */ /* 0x040fe2000000000c */
[----:B------:R-:W-:Y:S01]  /*18b0*/  FFMA R10, R33, R10, R9 ;  /* 0x0000000a210a7223 */ /* 0x000fe20000000009 */
[----:B------:R-:W-:-:S02]  /*18c0*/  FFMA R26, R24, R27, R26 ;  /* 0x0000001b181a7223 */ /* 0x000fc4000000001a */
[----:B------:R-:W-:Y:S01]  /*18d0*/  LDS R27, [R40+0xd00] ;  /* 0x000d0000281b7984 */ /* 0x000fe20000000800 */
[----:B0-----:R-:W-:-:S03]  /*18e0*/  FFMA R7, R25, R20, R4 ;  /* 0x0000001419077223 */ /* 0x001fc60000000004 */
[----:B------:R-:W0:Y:S01]  /*18f0*/  LDS R20, [R40+0xc80] ;  /* 0x000c800028147984 */ /* 0x000e220000000800 */
[----:B------:R-:W-:-:S03]  /*1900*/  FFMA R36, R25, R36, R35 ;  /* 0x0000002419247223 */ /* 0x000fc60000000023 */
[----:B------:R-:W1:Y:S01]  /*1910*/  LDS.128 R32, [R41+0x1e0] ;  /* 0x0001e00029207984 */ /* 0x000e620000000c00 */
[C---:B0-----:R-:W-:Y:S01]  /*1920*/  FFMA R4, R20.reuse, R21, R7 ;  /* 0x0000001514047223 */ /* 0x041fe20000000007 */
[C---:B------:R-:W-:Y:S01]  /*1930*/  FFMA R7, R25.reuse, R28, R26 ;  /* 0x0000001c19077223 */ /* 0x040fe2000000001a */
[----:B-1----:R-:W-:Y:S02]  /*1940*/  FFMA R32, R25, R32, R5 ;  /* 0x0000002019207223 */ /* 0x002fe40000000005 */
[C---:B------:R-:W-:Y:S01]  /*1950*/  FFMA R22, R27.reuse, R22, R4 ;  /* 0x000000161b167223 */ /* 0x040fe20000000004 */
[----:B------:R-:W-:Y:S02]  /*1960*/  FFMA R14, R20, R29, R7 ;  /* 0x0000001d140e7223 */ /* 0x000fe40000000007 */
[----:B------:R-:W0:Y:S01]  /*1970*/  LDS.128 R4, [R41+0x260] ;  /* 0x0002600029047984 */ /* 0x000e220000000c00 */
[C---:B------:R-:W-:Y:S01]  /*1980*/  FFMA R12, R24.reuse, R15, R12 ;  /* 0x0000000f180c7223 */ /* 0x040fe2000000000c */
[C---:B------:R-:W-:Y:S01]  /*1990*/  FFMA R19, R24.reuse, R19, R18 ;  /* 0x0000001318137223 */ /* 0x040fe20000000012 */
[----:B------:R-:W-:Y:S01]  /*19a0*/  FFMA R24, R24, R11, R10 ;  /* 0x0000000b18187223 */ /* 0x000fe2000000000a */
[----:B------:R-:W-:Y:S01]  /*19b0*/  FFMA R30, R27, R30, R14 ;  /* 0x0000001e1b1e7223 */ /* 0x000fe2000000000e */
[----:B------:R-:W1:Y:S01]  /*19c0*/  LDS.128 R8, [R41+0x2e0] ;  /* 0x0002e00029087984 */ /* 0x000e620000000c00 */
[----:B0-----:R-:W-:-:S03]  /*19d0*/  FFMA R21, R25, R4, R12 ;  /* 0x0000000419157223 */ /* 0x001fc6000000000c */
[----:B------:R-:W0:Y:S01]  /*19e0*/  LDS.128 R12, [R41+0x360] ;  /* 0x00036000290c7984 */ /* 0x000e220000000c00 */
[C---:B-1----:R-:W-:Y:S01]  /*19f0*/  FFMA R8, R25.reuse, R8, R19 ;  /* 0x0000000819087223 */ /* 0x042fe20000000013 */
[----:B------:R-:W-:Y:S02]  /*1a00*/  FFMA R37, R20, R37, R36 ;  /* 0x0000002514257223 */ /* 0x000fe40000000024 */
[----:B------:R-:W1:Y:S01]  /*1a10*/  LDS R36, [R40+0xd80] ;  /* 0x000d800028247984 */ /* 0x000e620000000800 */
[----:B0-----:R-:W-:-:S03]  /*1a20*/  FFMA R12, R25, R12, R17 ;  /* 0x0000000c190c7223 */ /* 0x001fc60000000011 */
[----:B------:R-:W0:Y:S01]  /*1a30*/  LDS.128 R16, [R41+0x3e0] ;  /* 0x0003e00029107984 */ /* 0x000e220000000c00 */
[C---:B------:R-:W-:Y:S01]  /*1a40*/  FFMA R4, R20.reuse, R5, R21 ;  /* 0x0000000514047223 */ /* 0x040fe20000000015 */
[C---:B------:R-:W-:Y:S01]  /*1a50*/  FFMA R38, R27.reuse, R38, R37 ;  /* 0x000000261b267223 */ /* 0x040fe20000000025 */
[C---:B------:R-:W-:Y:S01]  /*1a60*/  FFMA R33, R20.reuse, R33, R32 ;  /* 0x0000002114217223 */ /* 0x040fe20000000020 */
[C---:B------:R-:W-:Y:S01]  /*1a70*/  FFMA R9, R20.reuse, R9, R8 ;  /* 0x0000000914097223 */ /* 0x040fe20000000008 */
[C---:B------:R-:W-:Y:S01]  /*1a80*/  FFMA R6, R27.reuse, R6, R4 ;  /* 0x000000061b067223 */ /* 0x040fe20000000004 */
[----:B------:R-:W-:Y:S01]  /*1a90*/  FFMA R13, R20, R13, R12 ;  /* 0x0000000d140d7223 */ /* 0x000fe2000000000c */
[----:B-1----:R-:W-:Y:S01]  /*1aa0*/  FFMA R4, R36, R23, R22 ;  /* 0x0000001724047223 */ /* 0x002fe20000000016 */
[----:B------:R-:W-:Y:S01]  /*1ab0*/  LDS R37, [R40+0xe00] ;  /* 0x000e000028257984 */ /* 0x000fe20000000800 */
[C---:B------:R-:W-:Y:S01]  /*1ac0*/  FFMA R34, R27.reuse, R34, R33 ;  /* 0x000000221b227223 */ /* 0x040fe20000000021 */
[C---:B------:R-:W-:Y:S01]  /*1ad0*/  FFMA R10, R27.reuse, R10, R9 ;  /* 0x0000000a1b0a7223 */ /* 0x040fe20000000009 */
[----:B------:R-:W-:Y:S01]  /*1ae0*/  FFMA R14, R27, R14, R13 ;  /* 0x0000000e1b0e7223 */ /* 0x000fe2000000000d */
[----:B0-----:R-:W-:-:S04]  /*1af0*/  FFMA R25, R25, R16, R24 ;  /* 0x0000001019197223 */ /* 0x001fc80000000018 */
[----:B------:R-:W-:Y:S02]  /*1b00*/  FFMA R17, R20, R17, R25 ;  /* 0x0000001114117223 */ /* 0x000fe40000000019 */
[----:B------:R-:W0:Y:S02]  /*1b10*/  LDS.128 R20, [R41+0x70] ;  /* 0x0000700029147984 */ /* 0x000e240000000c00 */
[----:B------:R-:W-:Y:S02]  /*1b20*/  FFMA R18, R27, R18, R17 ;  /* 0x000000121b127223 */ /* 0x000fe40000000011 */
[----:B------:R-:W1:Y:S01]  /*1b30*/  LDS.128 R24, [R41+0xf0] ;  /* 0x0000f00029187984 */ /* 0x000e620000000c00 */
[C---:B------:R-:W-:Y:S01]  /*1b40*/  FFMA R39, R36.reuse, R39, R38 ;  /* 0x0000002724277223 */ /* 0x040fe20000000026 */
[----:B------:R-:W-:Y:S01]  /*1b50*/  FFMA R28, R36, R7, R6 ;  /* 0x00000007241c7223 */ /* 0x000fe20000000006 */
[C---:B0-----:R-:W-:Y:S02]  /*1b60*/  FFMA R13, R37.reuse, R20, R4 ;  /* 0x00000014250d7223 */ /* 0x041fe40000000004 */
[----:B------:R-:W0:Y:S04]  /*1b70*/  LDS R20, [R40+0xe80] ;  /* 0x000e800028147984 */ /* 0x000e280000000800 */
[----:B------:R-:W2:Y:S01]  /*1b80*/  LDS.128 R4, [R41+0x170] ;  /* 0x0001700029047984 */ /* 0x000ea20000000c00 */
[----:B-1----:R-:W-:-:S03]  /*1b90*/  FFMA R24, R37, R24, R39 ;  /* 0x0000001825187223 */ /* 0x002fc60000000027 */
[----:B------:R-:W1:Y:S01]  /*1ba0*/  LDS R39, [R40+0xf00] ;  /* 0x000f000028277984 */ /* 0x000e620000000800 */
[C---:B------:R-:W-:Y:S01]  /*1bb0*/  FFMA R30, R36.reuse, R31, R30 ;  /* 0x0000001f241e7223 */ /* 0x040fe2000000001e */
[C---:B------:R-:W-:Y:S01]  /*1bc0*/  FFMA R35, R36.reuse, R35, R34 ;  /* 0x0000002324237223 */ /* 0x040fe20000000022 */
[C---:B------:R-:W-:Y:S01]  /*1bd0*/  FFMA R29, R36.reuse, R11, R10 ;  /* 0x0000000b241d7223 */ /* 0x040fe2000000000a */
[C---:B------:R-:W-:Y:S01]  /*1be0*/  FFMA R33, R36.reuse, R15, R14 ;  /* 0x0000000f24217223 */ /* 0x040fe2000000000e */
[----:B------:R-:W-:Y:S01]  /*1bf0*/  FFMA R36, R36, R19, R18 ;  /* 0x0000001324247223 */ /* 0x000fe20000000012 */
[----:B------:R-:W-:Y:S04]  /*1c00*/  LDS.128 R8, [R41+0x1f0] ;  /* 0x0001f00029087984 */ /* 0x000fe80000000c00 */
[----:B------:R-:W3:Y:S01]  /*1c10*/  LDS.128 R16, [R41+0x2f0] ;  /* 0x0002f00029107984 */ /* 0x000ee20000000c00 */
[----:B0-----:R-:W-:Y:S01]  /*1c20*/  FFMA R12, R20, R21, R13 ;  /* 0x00000015140c7223 */ /* 0x001fe2000000000d */
[----:B--2---:R-:W-:-:S03]  /*1c30*/  FFMA R13, R37, R4, R30 ;  /* 0x00000004250d7223 */ /* 0x004fc6000000001e */
[----:B-1----:R-:W-:Y:S01]  /*1c40*/  FFMA R22, R39, R22, R12 ;  /* 0x0000001627167223 */ /* 0x002fe2000000000c */
[----:B------:R-:W-:Y:S02]  /*1c50*/  FFMA R4, R20, R5, R13 ;  /* 0x0000000514047223 */ /* 0x000fe4000000000d */
[----:B------:R-:W0:Y:S01]  /*1c60*/  LDS.128 R12, [R41+0x270] ;  /* 0x00027000290c7984 */ /* 0x000e220000000c00 */
[C---:B---3--:R-:W-:Y:S01]  /*1c70*/  FFMA R16, R37.reuse, R16, R29 ;  /* 0x0000001025107223 */ /* 0x048fe2000000001d */
[C---:B0-----:R-:W-:Y:S02]  /*1c80*/  FFMA R5, R37.reuse, R12, R28 ;  /* 0x0000000c25057223 */ /* 0x041fe4000000001c */
[----:B------:R-:W0:Y:S01]  /*1c90*/  LDS.128 R28, [R41+0x370] ;  /* 0x00037000291c7984 */ /* 0x000e220000000c00 */
[----:B------:R-:W-:Y:S01]  /*1ca0*/  FFMA R8, R37, R8, R35 ;  /* 0x0000000825087223 */ /* 0x000fe20000000023 */
[----:B------:R-:W-:Y:S02]  /*1cb0*/  FFMA R6, R39, R6, R4 ;  /* 0x0000000627067223 */ /* 0x000fe40000000004 */
[----:B------:R-:W1:Y:S01]  /*1cc0*/  LDS R4, [R40+0xf80] ;  /* 0x000f800028047984 */ /* 0x000e620000000800 */
[----:B0-----:R-:W-:-:S03]  /*1cd0*/  FFMA R28, R37, R28, R33 ;  /* 0x0000001c251c7223 */ /* 0x001fc60000000021 */
[----:B------:R-:W0:Y:S01]  /*1ce0*/  LDS.128 R32, [R41+0x3f0] ;  /* 0x0003f00029207984 */ /* 0x000e220000000c00 */
[----:B------:R-:W-:Y:S01]  /*1cf0*/  UIADD3 UR4, UPT, UPT, UR4, 0x20, URZ ;  /* 0x0000002004047890 */ /* 0x000fe2000fffe0ff */
[----:B------:R-:W-:-:S03]  /*1d00*/  FFMA R9, R20, R9, R8 ;  /* 0x0000000914097223 */ /* 0x000fc60000000008 */
[----:B------:R-:W-:Y:S01]  /*1d10*/  UISETP.GE.U32.AND UP0, UPT, UR4, 0x400, UPT ;  /* 0x000004000400788c */ /* 0x000fe2000bf06070 */
[C---:B------:R-:W-:Y:S01]  /*1d20*/  FFMA R25, R20.reuse, R25, R24 ;  /* 0x0000001914197223 */ /* 0x040fe20000000018 */
[C---:B------:R-:W-:Y:S01]  /*1d30*/  FFMA R8, R20.reuse, R13, R5 ;  /* 0x0000000d14087223 */ /* 0x040fe20000000005 */
[C---:B------:R-:W-:Y:S01]  /*1d40*/  FFMA R17, R20.reuse, R17, R16 ;  /* 0x0000001114117223 */ /* 0x040fe20000000010 */
[----:B------:R-:W-:Y:S01]  /*1d50*/  FFMA R29, R20, R29, R28 ;  /* 0x0000001d141d7223 */ /* 0x000fe2000000001c */
[C---:B------:R-:W-:Y:S01]  /*1d60*/  FFMA R26, R39.reuse, R26, R25 ;  /* 0x0000001a271a7223 */ /* 0x040fe20000000019 */
[C---:B------:R-:W-:Y:S01]  /*1d70*/  FFMA R10, R39.reuse, R10, R9 ;  /* 0x0000000a270a7223 */ /* 0x040fe20000000009 */
[C---:B------:R-:W-:Y:S01]  /*1d80*/  FFMA R8, R39.reuse, R14, R8 ;  /* 0x0000000e27087223 */ /* 0x040fe20000000008 */
[C---:B------:R-:W-:Y:S01]  /*1d90*/  FFMA R18, R39.reuse, R18, R17 ;  /* 0x0000001227127223 */ /* 0x040fe20000000011 */
[----:B------:R-:W-:Y:S01]  /*1da0*/  FFMA R30, R39, R30, R29 ;  /* 0x0000001e271e7223 */ /* 0x000fe2000000001d */
[C---:B-1----:R-:W-:Y:S01]  /*1db0*/  FFMA R12, R4.reuse, R23, R22 ;  /* 0x00000017040c7223 */ /* 0x042fe20000000016 */
[C---:B------:R-:W-:Y:S01]  /*1dc0*/  FFMA R26, R4.reuse, R27, R26 ;  /* 0x0000001b041a7223 */ /* 0x040fe2000000001a */
[C---:B------:R-:W-:Y:S01]  /*1dd0*/  FFMA R22, R4.reuse, R11, R10 ;  /* 0x0000000b04167223 */ /* 0x040fe2000000000a */
[C---:B------:R-:W-:Y:S01]  /*1de0*/  FFMA R28, R4.reuse, R15, R8 ;  /* 0x0000000f041c7223 */ /* 0x040fe20000000008 */
[----:B------:R-:W-:Y:S01]  /*1df0*/  FFMA R29, R4, R19, R18 ;  /* 0x00000013041d7223 */ /* 0x000fe20000000012 */
[----:B0-----:R-:W-:-:S04]  /*1e00*/  FFMA R37, R37, R32, R36 ;  /* 0x0000002025257223 */ /* 0x001fc80000000024 */
[----:B------:R-:W-:-:S04]  /*1e10*/  FFMA R33, R20, R33, R37 ;  /* 0x0000002114217223 */ /* 0x000fc80000000025 */
[----:B------:R-:W-:Y:S01]  /*1e20*/  FFMA R34, R39, R34, R33 ;  /* 0x0000002227227223 */ /* 0x000fe20000000021 */
[C---:B------:R-:W-:Y:S01]  /*1e30*/  FFMA R20, R4.reuse, R7, R6 ;  /* 0x0000000704147223 */ /* 0x040fe20000000006 */
[C---:B------:R-:W-:Y:S02]  /*1e40*/  FFMA R32, R4.reuse, R31, R30 ;  /* 0x0000001f04207223 */ /* 0x040fe4000000001e */
[----:B------:R-:W-:Y:S01]  /*1e50*/  FFMA R47, R4, R35, R34 ;  /* 0x00000023042f7223 */ /* 0x000fe20000000022 */
[----:B------:R-:W-:Y:S06]  /*1e60*/  BAR.SYNC.DEFER_BLOCKING 0x0 ;  /* 0x0000000000007b1d */ /* 0x000fec0000010000 */
[----:B------:R-:W-:Y:S05]  /*1e70*/  BRA.U !UP0, `(.L_x_0) ;  /* 0xffffffe108cc7547 */ /* 0x000fea000b83ffff */
[----:B------:R-:W0:Y:S01]  /*1e80*/  LDC.64 R2, c[0x0][0x390] ;  /* 0x0000e400ff027b82 */ /* 0x000e220000000a00 */
[C---:B------:R-:W-:Y:S02]  /*1e90*/  ISETP.GT.U32.AND P0, PT, R44.reuse, 0x3ff, PT ;  /* 0x000003ff2c00780c */ /* 0x040fe40003f04070 */
[C---:B------:R-:W-:Y:S02]  /*1ea0*/  LEA R5, R44.reuse, R43, 0xa ;  /* 0x0000002b2c057211 */ /* 0x040fe400078e50ff */
[----:B------:R-:W-:Y:S02]  /*1eb0*/  ISETP.GT.OR P0, PT, R43, 0x3ff, P0 ;  /* 0x000003ff2b00780c */ /* 0x000fe40000704670 */
[C---:B------:R-:W-:Y:S02]  /*1ec0*/  ISETP.GT.U32.AND P4, PT, R44.reuse, 0x3fe, PT ;  /* 0x000003fe2c00780c */ /* 0x040fe40003f84070 */
[C---:B------:R-:W-:Y:S02]  /*1ed0*/  ISETP.GT.U32.AND P5, PT, R44.reuse, 0x3fd, PT ;  /* 0x000003fd2c00780c */ /* 0x040fe40003fa4070 */
[----:B------:R-:W-:-:S02]  /*1ee0*/  ISETP.GT.U32.AND P6, PT, R44, 0x3fc, PT ;  /* 0x000003fc2c00780c */ /* 0x000fc40003fc4070 */
[C---:B------:R-:W-:Y:S02]  /*1ef0*/  ISETP.GT.U32.AND P1, PT, R44.reuse, 0x3fb, PT ;  /* 0x000003fb2c00780c */ /* 0x040fe40003f24070 */
[C---:B------:R-:W-:Y:S02]  /*1f00*/  ISETP.GT.U32.AND P2, PT, R44.reuse, 0x3fa, PT ;  /* 0x000003fa2c00780c */ /* 0x040fe40003f44070 */
[----:B------:R-:W-:Y:S02]  /*1f10*/  ISETP.GT.U32.AND P3, PT, R44, 0x3f9, PT ;  /* 0x000003f92c00780c */ /* 0x000fe40003f64070 */
[C---:B------:R-:W-:Y:S02]  /*1f20*/  ISETP.GT.OR P4, PT, R43.reuse, 0x3ff, P4 ;  /* 0x000003ff2b00780c */ /* 0x040fe40002784670 */
[C---:B------:R-:W-:Y:S02]  /*1f30*/  ISETP.GT.OR P5, PT, R43.reuse, 0x3ff, P5 ;  /* 0x000003ff2b00780c */ /* 0x040fe40002fa4670 */
[----:B------:R-:W-:Y:S01]  /*1f40*/  ISETP.GT.OR P6, PT, R43, 0x3ff, P6 ;  /* 0x000003ff2b00780c */ /* 0x000fe200037c4670 */
[----:B0-----:R-:W-:Y:S01]  /*1f50*/  IMAD.WIDE R2, R5, 0x4, R2 ;  /* 0x0000000405027825 */ /* 0x001fe200078e0202 */
[----:B------:R-:W-:-:S02]  /*1f60*/  ISETP.GT.OR P1, PT, R43, 0x3ff, P1 ;  /* 0x000003ff2b00780c */ /* 0x000fc40000f24670 */
[C---:B------:R-:W-:Y:S02]  /*1f70*/  ISETP.GT.OR P2, PT, R43.reuse, 0x3ff, P2 ;  /* 0x000003ff2b00780c */ /* 0x040fe40001744670 */
[----:B------:R0:W-:Y:S01]  /*1f80*/  @!P0 STG.E desc[UR8][R2.64], R12 ;  /* 0x0000000c02008986 */ /* 0x0001e2000c101908 */
[----:B------:R-:W-:Y:S02]  /*1f90*/  ISETP.GT.U32.AND P0, PT, R44, 0x3f8, PT ;  /* 0x000003f82c00780c */ /* 0x000fe40003f04070 */
[C---:B------:R-:W-:Y:S01]  /*1fa0*/  ISETP.GT.OR P3, PT, R43.reuse, 0x3ff, P3 ;  /* 0x000003ff2b00780c */ /* 0x040fe20001f64670 */
[----:B------:R0:W-:Y:S01]  /*1fb0*/  @!P4 STG.E desc[UR8][R2.64+0x1000], R26 ;  /* 0x0010001a0200c986 */ /* 0x0001e2000c101908 */
[----:B------:R-:W-:-:S03]  /*1fc0*/  ISETP.GT.OR P0, PT, R43, 0x3ff, P0 ;  /* 0x000003ff2b00780c */ /* 0x000fc60000704670 */
[----:B------:R0:W-:Y:S04]  /*1fd0*/  @!P5 STG.E desc[UR8][R2.64+0x2000], R20 ;  /* 0x002000140200d986 */ /* 0x0001e8000c101908 */
[----:B------:R0:W-:Y:S04]  /*1fe0*/  @!P6 STG.E desc[UR8][R2.64+0x3000], R22 ;  /* 0x003000160200e986 */ /* 0x0001e8000c101908 */
[----:B------:R0:W-:Y:S04]  /*1ff0*/  @!P1 STG.E desc[UR8][R2.64+0x4000], R28 ;  /* 0x0040001c02009986 */ /* 0x0001e8000c101908 */
[----:B------:R0:W-:Y:S04]  /*2000*/  @!P2 STG.E desc[UR8][R2.64+0x5000], R29 ;  /* 0x0050001d0200a986 */ /* 0x0001e8000c101908 */
[----:B------:R0:W-:Y:S01]  /*2010*/  @!P3 STG.E desc[UR8][R2.64+0x6000], R32 ;  /* 0x006000200200b986 */ /* 0x0001e2000c101908 */
[----:B------:R-:W-:Y:S05]  /*2020*/  @P0 EXIT ;  /* 0x000000000000094d */ /* 0x000fea0003800000 */
[----:B------:R-:W-:Y:S01]  /*2030*/  STG.E desc[UR8][R2.64+0x7000], R47 ;  /* 0x0070002f02007986 */ /* 0x000fe2000c101908 */
[----:B------:R-:W-:Y:S05]  /*2040*/  EXIT ;  /* 0x000000000000794d */ /* 0x000fea0003800000 */
.L_x_1:
[----:B------:R-:W-:-:S00]  /*2050*/  BRA `(.L_x_1) ;  /* 0xfffffffc00fc7947 */ /* 0x000fc0000383ffff */
[----:B------:R-:W-:-:S00]  /*2060*/  NOP ;  /* 0x0000000000007918 */ /* 0x000fc00000000000 */
        /* <DEDUP_REMOVED lines=9> */
.L_x_2:


//--------------------- .nv.shared._Z9matrixMulPKfS0_Pf --------------------------
	.section	.nv.shared._Z9matrixMulPKfS0_Pf,"aw",@nobits
	.sectionflags	@""
	.align	4
.nv.shared._Z9matrixMulPKfS0_Pf:
	.zero		9216


//--------------------- .nv.shared.reserved.0     --------------------------
	.section	.nv.shared.reserved.0,"aw",@nobits
	.weak		__nv_reservedSMEM_offset_0_alias
	.size		__nv_reservedSMEM_offset_0_alias, 0, 64
	.other		__nv_reservedSMEM_offset_0_alias,@"STO_CUDA_RESERVED_SHARED STV_DEFAULT"
__nv_reservedSMEM_offset_0_alias:
	.zero		0
	.zero		64


//--------------------- .nv.constant0._Z9matrixMulPKfS0_Pf --------------------------
	.section	.nv.constant0._Z9matrixMulPKfS0_Pf,"a",@progbits
	.sectionflags	@""
	.align	4
.nv.constant0._Z9matrixMulPKfS0_Pf:
	.zero		920


//--------------------- SYMBOLS --------------------------

	.type		.nv.reservedSmem.offset0,@object
	.size		.nv.reservedSmem.offset0,0x4
	.type		.nv.reservedSmem.cap,@object
	.size		.nv.reservedSmem.cap,0x4
